//
// Generated by NVIDIA NVVM Compiler
//
// Compiler Build ID: CL-36424714
// Cuda compilation tools, release 13.0, V13.0.88
// Based on NVVM 20.0.0
//

.version 9.0
.target sm_100
.address_size 64

	// .globl	_Z6kernelP6uchar4iii
.const .align 8 .b8 AVG[768];
.const .align 8 .b8 COV[2304];
.const .align 8 .b8 COV_INV[2304];
.const .align 8 .b8 DETS[256];

.visible .entry _Z6kernelP6uchar4iii(
	.param .u64 .ptr .align 1 _Z6kernelP6uchar4iii_param_0,
	.param .u32 _Z6kernelP6uchar4iii_param_1,
	.param .u32 _Z6kernelP6uchar4iii_param_2,
	.param .u32 _Z6kernelP6uchar4iii_param_3
)
{
	.local .align 16 .b8 	__local_depot0[256];
	.reg .b64 	%SP;
	.reg .b64 	%SPL;
	.reg .pred 	%p<59>;
	.reg .b16 	%rs<11>;
	.reg .b32 	%r<187>;
	.reg .b64 	%rd<46>;
	.reg .b64 	%fd<158>;

	mov.u64 	%SPL, __local_depot0;
	ld.param.u64 	%rd11, [_Z6kernelP6uchar4iii_param_0];
	ld.param.u32 	%r60, [_Z6kernelP6uchar4iii_param_1];
	ld.param.u32 	%r61, [_Z6kernelP6uchar4iii_param_2];
	ld.param.u32 	%r62, [_Z6kernelP6uchar4iii_param_3];
	cvta.to.global.u64 	%rd1, %rd11;
	mov.u32 	%r63, %ntid.x;
	mov.u32 	%r64, %ctaid.x;
	mov.u32 	%r65, %tid.x;
	mad.lo.s32 	%r165, %r63, %r64, %r65;
	mov.u32 	%r66, %ntid.y;
	mov.u32 	%r67, %ctaid.y;
	mov.u32 	%r68, %tid.y;
	mad.lo.s32 	%r2, %r66, %r67, %r68;
	mov.u32 	%r69, %nctaid.x;
	mul.lo.s32 	%r3, %r63, %r69;
	mov.u32 	%r70, %nctaid.y;
	mul.lo.s32 	%r4, %r66, %r70;
	setp.ge.s32 	%p1, %r165, %r60;
	@%p1 bra 	$L__BB0_37;
	add.u64 	%rd2, %SPL, 0;
	setp.lt.s32 	%p2, %r62, 1;
	@%p2 bra 	$L__BB0_28;
	and.b32  	%r5, %r62, 15;
	and.b32  	%r6, %r62, 7;
	and.b32  	%r7, %r62, 2147483632;
	and.b32  	%r8, %r62, 3;
	neg.s32 	%r9, %r62;
	mov.b32 	%r86, 1127219200;
	mov.b32 	%r87, -2147483648;
	mov.b64 	%fd1, {%r87, %r86};
	mov.u64 	%rd31, AVG;
	add.s64 	%rd28, %rd31, 8;
	mov.u64 	%rd32, COV_INV;
	add.s64 	%rd27, %rd32, 32;
	mov.u64 	%rd33, DETS;
$L__BB0_3:
	setp.ge.s32 	%p11, %r2, %r61;
	mov.u32 	%r166, %r2;
	@%p11 bra 	$L__BB0_4;
	bra.uni 	$L__BB0_5;
$L__BB0_4:
	add.s32 	%r165, %r165, %r3;
	setp.lt.s32 	%p58, %r165, %r60;
	@%p58 bra 	$L__BB0_3;
	bra.uni 	$L__BB0_37;
$L__BB0_5:
	mad.lo.s32 	%r88, %r166, %r60, %r165;
	mul.wide.s32 	%rd30, %r88, 4;
	add.s64 	%rd3, %rd1, %rd30;
	.pragma "used_bytes_mask 7";
	ld.global.u32 	%r89, [%rd3];
	bfe.u32 	%r90, %r89, 0, 8;
	cvt.u16.u32 	%rs5, %r90;
	and.b16  	%rs6, %rs5, 255;
	bfe.u32 	%r91, %r89, 8, 8;
	cvt.u16.u32 	%rs7, %r91;
	and.b16  	%rs8, %rs7, 255;
	bfe.u32 	%r92, %r89, 16, 8;
	cvt.u16.u32 	%rs9, %r92;
	and.b16  	%rs10, %rs9, 255;
	cvt.rn.f64.u16 	%fd2, %rs6;
	cvt.rn.f64.u16 	%fd3, %rs8;
	cvt.rn.f64.u16 	%fd4, %rs10;
	mov.b64 	%rd45, 0;
	mov.u64 	%rd43, %rd27;
	mov.u64 	%rd44, %rd28;
	mov.u32 	%r167, %r9;
$L__BB0_6:
	ld.const.f64 	%fd25, [%rd44+-8];
	sub.f64 	%fd26, %fd2, %fd25;
	ld.const.f64 	%fd27, [%rd44];
	sub.f64 	%fd28, %fd3, %fd27;
	ld.const.f64 	%fd29, [%rd44+8];
	sub.f64 	%fd30, %fd4, %fd29;
	ld.const.f64 	%fd31, [%rd43+-32];
	mul.f64 	%fd32, %fd26, %fd31;
	mov.f64 	%fd33, 0d0000000000000000;
	sub.f64 	%fd34, %fd33, %fd32;
	ld.const.f64 	%fd35, [%rd43+-8];
	mul.f64 	%fd36, %fd28, %fd35;
	sub.f64 	%fd37, %fd34, %fd36;
	ld.const.f64 	%fd38, [%rd43+16];
	mul.f64 	%fd39, %fd30, %fd38;
	sub.f64 	%fd40, %fd37, %fd39;
	fma.rn.f64 	%fd41, %fd40, %fd26, 0d0000000000000000;
	ld.const.f64 	%fd42, [%rd43+-24];
	mul.f64 	%fd43, %fd26, %fd42;
	sub.f64 	%fd44, %fd33, %fd43;
	ld.const.f64 	%fd45, [%rd43];
	mul.f64 	%fd46, %fd28, %fd45;
	sub.f64 	%fd47, %fd44, %fd46;
	ld.const.f64 	%fd48, [%rd43+24];
	mul.f64 	%fd49, %fd30, %fd48;
	sub.f64 	%fd50, %fd47, %fd49;
	fma.rn.f64 	%fd51, %fd50, %fd28, %fd41;
	ld.const.f64 	%fd52, [%rd43+-16];
	mul.f64 	%fd53, %fd26, %fd52;
	sub.f64 	%fd54, %fd33, %fd53;
	ld.const.f64 	%fd55, [%rd43+8];
	mul.f64 	%fd56, %fd28, %fd55;
	sub.f64 	%fd57, %fd54, %fd56;
	ld.const.f64 	%fd58, [%rd43+32];
	mul.f64 	%fd59, %fd30, %fd58;
	sub.f64 	%fd60, %fd57, %fd59;
	fma.rn.f64 	%fd5, %fd60, %fd30, %fd51;
	add.s64 	%rd34, %rd33, %rd45;
	ld.const.f64 	%fd61, [%rd34];
	abs.f64 	%fd151, %fd61;
	{
	.reg .b32 %temp; 
	mov.b64 	{%temp, %r168}, %fd151;
	}
	{
	.reg .b32 %temp; 
	mov.b64 	{%r169, %temp}, %fd151;
	}
	setp.gt.s32 	%p12, %r168, 1048575;
	mov.b32 	%r170, -1023;
	@%p12 bra 	$L__BB0_8;
	mul.f64 	%fd151, %fd151, 0d4350000000000000;
	{
	.reg .b32 %temp; 
	mov.b64 	{%temp, %r168}, %fd151;
	}
	{
	.reg .b32 %temp; 
	mov.b64 	{%r169, %temp}, %fd151;
	}
	mov.b32 	%r170, -1077;
$L__BB0_8:
	add.s32 	%r95, %r168, -1;
	setp.lt.u32 	%p13, %r95, 2146435071;
	@%p13 bra 	$L__BB0_10;
	fma.rn.f64 	%fd62, %fd151, 0d7FF0000000000000, 0d7FF0000000000000;
	{
	.reg .b32 %temp; 
	mov.b64 	{%temp, %r96}, %fd151;
	}
	and.b32  	%r97, %r96, 2147483647;
	setp.eq.s32 	%p14, %r97, 0;
	selp.f64 	%fd153, 0dFFF0000000000000, %fd62, %p14;
	bra.uni 	$L__BB0_13;
$L__BB0_10:
	shr.u32 	%r98, %r168, 20;
	add.s32 	%r171, %r170, %r98;
	and.b32  	%r99, %r168, 1048575;
	or.b32  	%r100, %r99, 1072693248;
	mov.b64 	%fd152, {%r169, %r100};
	setp.lt.u32 	%p15, %r100, 1073127583;
	@%p15 bra 	$L__BB0_12;
	{
	.reg .b32 %temp; 
	mov.b64 	{%r101, %temp}, %fd152;
	}
	{
	.reg .b32 %temp; 
	mov.b64 	{%temp, %r102}, %fd152;
	}
	add.s32 	%r103, %r102, -1048576;
	mov.b64 	%fd152, {%r101, %r103};
	add.s32 	%r171, %r171, 1;
$L__BB0_12:
	add.f64 	%fd63, %fd152, 0dBFF0000000000000;
	add.f64 	%fd64, %fd152, 0d3FF0000000000000;
	rcp.approx.ftz.f64 	%fd65, %fd64;
	neg.f64 	%fd66, %fd64;
	fma.rn.f64 	%fd67, %fd66, %fd65, 0d3FF0000000000000;
	fma.rn.f64 	%fd68, %fd67, %fd67, %fd67;
	fma.rn.f64 	%fd69, %fd68, %fd65, %fd65;
	mul.f64 	%fd70, %fd63, %fd69;
	fma.rn.f64 	%fd71, %fd63, %fd69, %fd70;
	mul.f64 	%fd72, %fd71, %fd71;
	fma.rn.f64 	%fd73, %fd72, 0d3EB1380B3AE80F1E, 0d3ED0EE258B7A8B04;
	fma.rn.f64 	%fd74, %fd73, %fd72, 0d3EF3B2669F02676F;
	fma.rn.f64 	%fd75, %fd74, %fd72, 0d3F1745CBA9AB0956;
	fma.rn.f64 	%fd76, %fd75, %fd72, 0d3F3C71C72D1B5154;
	fma.rn.f64 	%fd77, %fd76, %fd72, 0d3F624924923BE72D;
	fma.rn.f64 	%fd78, %fd77, %fd72, 0d3F8999999999A3C4;
	fma.rn.f64 	%fd79, %fd78, %fd72, 0d3FB5555555555554;
	sub.f64 	%fd80, %fd63, %fd71;
	add.f64 	%fd81, %fd80, %fd80;
	neg.f64 	%fd82, %fd71;
	fma.rn.f64 	%fd83, %fd82, %fd63, %fd81;
	mul.f64 	%fd84, %fd69, %fd83;
	mul.f64 	%fd85, %fd72, %fd79;
	fma.rn.f64 	%fd86, %fd85, %fd71, %fd84;
	xor.b32  	%r104, %r171, -2147483648;
	mov.b32 	%r105, 1127219200;
	mov.b64 	%fd87, {%r104, %r105};
	sub.f64 	%fd88, %fd87, %fd1;
	fma.rn.f64 	%fd89, %fd88, 0d3FE62E42FEFA39EF, %fd71;
	fma.rn.f64 	%fd90, %fd88, 0dBFE62E42FEFA39EF, %fd89;
	sub.f64 	%fd91, %fd90, %fd71;
	sub.f64 	%fd92, %fd86, %fd91;
	fma.rn.f64 	%fd93, %fd88, 0d3C7ABC9E3B39803F, %fd92;
	add.f64 	%fd153, %fd89, %fd93;
$L__BB0_13:
	sub.f64 	%fd94, %fd5, %fd153;
	add.s64 	%rd35, %rd2, %rd45;
	st.local.f64 	[%rd35], %fd94;
	add.s32 	%r167, %r167, 1;
	setp.eq.s32 	%p16, %r167, 0;
	add.s64 	%rd45, %rd45, 8;
	add.s64 	%rd44, %rd44, 24;
	add.s64 	%rd43, %rd43, 72;
	@%p16 bra 	$L__BB0_14;
	bra.uni 	$L__BB0_6;
$L__BB0_14:
	setp.lt.u32 	%p17, %r62, 16;
	ld.local.f64 	%fd155, [%rd2];
	mov.b32 	%r178, 0;
	mov.u32 	%r183, %r178;
	@%p17 bra 	$L__BB0_17;
	mov.b32 	%r172, 0;
	mov.u32 	%r183, %r172;
$L__BB0_16:
	.pragma "nounroll";
	mul.wide.u32 	%rd36, %r172, 8;
	add.s64 	%rd37, %rd2, %rd36;
	ld.local.v2.f64 	{%fd95, %fd96}, [%rd37];
	setp.gt.f64 	%p18, %fd95, %fd155;
	selp.f64 	%fd97, %fd95, %fd155, %p18;
	selp.b32 	%r109, %r172, %r183, %p18;
	add.s32 	%r110, %r172, 1;
	setp.gt.f64 	%p19, %fd96, %fd97;
	selp.f64 	%fd98, %fd96, %fd97, %p19;
	selp.b32 	%r111, %r110, %r109, %p19;
	add.s32 	%r112, %r172, 2;
	ld.local.v2.f64 	{%fd99, %fd100}, [%rd37+16];
	setp.gt.f64 	%p20, %fd99, %fd98;
	selp.f64 	%fd101, %fd99, %fd98, %p20;
	selp.b32 	%r113, %r112, %r111, %p20;
	add.s32 	%r114, %r172, 3;
	setp.gt.f64 	%p21, %fd100, %fd101;
	selp.f64 	%fd102, %fd100, %fd101, %p21;
	selp.b32 	%r115, %r114, %r113, %p21;
	add.s32 	%r116, %r172, 4;
	ld.local.v2.f64 	{%fd103, %fd104}, [%rd37+32];
	setp.gt.f64 	%p22, %fd103, %fd102;
	selp.f64 	%fd105, %fd103, %fd102, %p22;
	selp.b32 	%r117, %r116, %r115, %p22;
	add.s32 	%r118, %r172, 5;
	setp.gt.f64 	%p23, %fd104, %fd105;
	selp.f64 	%fd106, %fd104, %fd105, %p23;
	selp.b32 	%r119, %r118, %r117, %p23;
	add.s32 	%r120, %r172, 6;
	ld.local.v2.f64 	{%fd107, %fd108}, [%rd37+48];
	setp.gt.f64 	%p24, %fd107, %fd106;
	selp.f64 	%fd109, %fd107, %fd106, %p24;
	selp.b32 	%r121, %r120, %r119, %p24;
	add.s32 	%r122, %r172, 7;
	setp.gt.f64 	%p25, %fd108, %fd109;
	selp.f64 	%fd110, %fd108, %fd109, %p25;
	selp.b32 	%r123, %r122, %r121, %p25;
	add.s32 	%r124, %r172, 8;
	ld.local.v2.f64 	{%fd111, %fd112}, [%rd37+64];
	setp.gt.f64 	%p26, %fd111, %fd110;
	selp.f64 	%fd113, %fd111, %fd110, %p26;
	selp.b32 	%r125, %r124, %r123, %p26;
	add.s32 	%r126, %r172, 9;
	setp.gt.f64 	%p27, %fd112, %fd113;
	selp.f64 	%fd114, %fd112, %fd113, %p27;
	selp.b32 	%r127, %r126, %r125, %p27;
	add.s32 	%r128, %r172, 10;
	ld.local.v2.f64 	{%fd115, %fd116}, [%rd37+80];
	setp.gt.f64 	%p28, %fd115, %fd114;
	selp.f64 	%fd117, %fd115, %fd114, %p28;
	selp.b32 	%r129, %r128, %r127, %p28;
	add.s32 	%r130, %r172, 11;
	setp.gt.f64 	%p29, %fd116, %fd117;
	selp.f64 	%fd118, %fd116, %fd117, %p29;
	selp.b32 	%r131, %r130, %r129, %p29;
	add.s32 	%r132, %r172, 12;
	ld.local.v2.f64 	{%fd119, %fd120}, [%rd37+96];
	setp.gt.f64 	%p30, %fd119, %fd118;
	selp.f64 	%fd121, %fd119, %fd118, %p30;
	selp.b32 	%r133, %r132, %r131, %p30;
	add.s32 	%r134, %r172, 13;
	setp.gt.f64 	%p31, %fd120, %fd121;
	selp.f64 	%fd122, %fd120, %fd121, %p31;
	selp.b32 	%r135, %r134, %r133, %p31;
	add.s32 	%r136, %r172, 14;
	ld.local.v2.f64 	{%fd123, %fd124}, [%rd37+112];
	setp.gt.f64 	%p32, %fd123, %fd122;
	selp.f64 	%fd125, %fd123, %fd122, %p32;
	selp.b32 	%r137, %r136, %r135, %p32;
	add.s32 	%r138, %r172, 15;
	setp.gt.f64 	%p33, %fd124, %fd125;
	selp.f64 	%fd155, %fd124, %fd125, %p33;
	selp.b32 	%r183, %r138, %r137, %p33;
	add.s32 	%r172, %r172, 16;
	setp.ne.s32 	%p34, %r172, %r7;
	mov.u32 	%r178, %r7;
	@%p34 bra 	$L__BB0_16;
$L__BB0_17:
	setp.eq.s32 	%p35, %r5, 0;
	@%p35 bra 	$L__BB0_27;
	add.s32 	%r140, %r5, -1;
	setp.lt.u32 	%p36, %r140, 7;
	@%p36 bra 	$L__BB0_20;
	mul.wide.u32 	%rd38, %r178, 8;
	add.s64 	%rd39, %rd2, %rd38;
	ld.local.f64 	%fd126, [%rd39];
	setp.gt.f64 	%p37, %fd126, %fd155;
	selp.f64 	%fd127, %fd126, %fd155, %p37;
	selp.b32 	%r141, %r178, %r183, %p37;
	add.s32 	%r142, %r178, 1;
	ld.local.f64 	%fd128, [%rd39+8];
	setp.gt.f64 	%p38, %fd128, %fd127;
	selp.f64 	%fd129, %fd128, %fd127, %p38;
	selp.b32 	%r143, %r142, %r141, %p38;
	add.s32 	%r144, %r178, 2;
	ld.local.f64 	%fd130, [%rd39+16];
	setp.gt.f64 	%p39, %fd130, %fd129;
	selp.f64 	%fd131, %fd130, %fd129, %p39;
	selp.b32 	%r145, %r144, %r143, %p39;
	add.s32 	%r146, %r178, 3;
	ld.local.f64 	%fd132, [%rd39+24];
	setp.gt.f64 	%p40, %fd132, %fd131;
	selp.f64 	%fd133, %fd132, %fd131, %p40;
	selp.b32 	%r147, %r146, %r145, %p40;
	add.s32 	%r148, %r178, 4;
	ld.local.f64 	%fd134, [%rd39+32];
	setp.gt.f64 	%p41, %fd134, %fd133;
	selp.f64 	%fd135, %fd134, %fd133, %p41;
	selp.b32 	%r149, %r148, %r147, %p41;
	add.s32 	%r150, %r178, 5;
	ld.local.f64 	%fd136, [%rd39+40];
	setp.gt.f64 	%p42, %fd136, %fd135;
	selp.f64 	%fd137, %fd136, %fd135, %p42;
	selp.b32 	%r151, %r150, %r149, %p42;
	add.s32 	%r152, %r178, 6;
	ld.local.f64 	%fd138, [%rd39+48];
	setp.gt.f64 	%p43, %fd138, %fd137;
	selp.f64 	%fd139, %fd138, %fd137, %p43;
	selp.b32 	%r153, %r152, %r151, %p43;
	add.s32 	%r154, %r178, 7;
	ld.local.f64 	%fd140, [%rd39+56];
	setp.gt.f64 	%p44, %fd140, %fd139;
	selp.f64 	%fd155, %fd140, %fd139, %p44;
	selp.b32 	%r183, %r154, %r153, %p44;
	add.s32 	%r178, %r178, 8;
$L__BB0_20:
	setp.eq.s32 	%p45, %r6, 0;
	@%p45 bra 	$L__BB0_27;
	add.s32 	%r156, %r6, -1;
	setp.lt.u32 	%p46, %r156, 3;
	@%p46 bra 	$L__BB0_23;
	mul.wide.u32 	%rd40, %r178, 8;
	add.s64 	%rd41, %rd2, %rd40;
	ld.local.f64 	%fd141, [%rd41];
	setp.gt.f64 	%p47, %fd141, %fd155;
	selp.f64 	%fd142, %fd141, %fd155, %p47;
	selp.b32 	%r157, %r178, %r183, %p47;
	add.s32 	%r158, %r178, 1;
	ld.local.f64 	%fd143, [%rd41+8];
	setp.gt.f64 	%p48, %fd143, %fd142;
	selp.f64 	%fd144, %fd143, %fd142, %p48;
	selp.b32 	%r159, %r158, %r157, %p48;
	add.s32 	%r160, %r178, 2;
	ld.local.f64 	%fd145, [%rd41+16];
	setp.gt.f64 	%p49, %fd145, %fd144;
	selp.f64 	%fd146, %fd145, %fd144, %p49;
	selp.b32 	%r161, %r160, %r159, %p49;
	add.s32 	%r162, %r178, 3;
	ld.local.f64 	%fd147, [%rd41+24];
	setp.gt.f64 	%p50, %fd147, %fd146;
	selp.f64 	%fd155, %fd147, %fd146, %p50;
	selp.b32 	%r183, %r162, %r161, %p50;
	add.s32 	%r178, %r178, 4;
$L__BB0_23:
	setp.eq.s32 	%p51, %r8, 0;
	@%p51 bra 	$L__BB0_27;
	setp.eq.s32 	%p52, %r8, 1;
	mul.wide.u32 	%rd42, %r178, 8;
	add.s64 	%rd10, %rd2, %rd42;
	ld.local.f64 	%fd148, [%rd10];
	setp.gt.f64 	%p53, %fd148, %fd155;
	selp.f64 	%fd22, %fd148, %fd155, %p53;
	selp.b32 	%r183, %r178, %r183, %p53;
	@%p52 bra 	$L__BB0_27;
	setp.eq.s32 	%p54, %r8, 2;
	add.s32 	%r163, %r178, 1;
	ld.local.f64 	%fd149, [%rd10+8];
	setp.gt.f64 	%p55, %fd149, %fd22;
	selp.f64 	%fd23, %fd149, %fd22, %p55;
	selp.b32 	%r183, %r163, %r183, %p55;
	@%p54 bra 	$L__BB0_27;
	add.s32 	%r164, %r178, 2;
	ld.local.f64 	%fd150, [%rd10+16];
	setp.gt.f64 	%p56, %fd150, %fd23;
	selp.b32 	%r183, %r164, %r183, %p56;
$L__BB0_27:
	st.global.u8 	[%rd3+3], %r183;
	add.s32 	%r166, %r166, %r4;
	setp.lt.s32 	%p57, %r166, %r61;
	@%p57 bra 	$L__BB0_5;
	bra.uni 	$L__BB0_4;
$L__BB0_28:
	add.s32 	%r47, %r2, %r4;
	max.s32 	%r71, %r61, %r47;
	setp.lt.s32 	%p3, %r47, %r61;
	selp.u32 	%r72, 1, 0, %p3;
	add.s32 	%r73, %r47, %r72;
	sub.s32 	%r74, %r71, %r73;
	div.u32 	%r75, %r74, %r4;
	add.s32 	%r48, %r75, %r72;
	and.b32  	%r49, %r48, 3;
	mul.lo.s32 	%r50, %r2, %r60;
	mul.lo.s32 	%r51, %r47, %r60;
	add.s32 	%r52, %r47, %r4;
	mul.lo.s32 	%r53, %r52, %r60;
	add.s32 	%r54, %r52, %r4;
$L__BB0_29:
	setp.ge.s32 	%p4, %r2, %r61;
	@%p4 bra 	$L__BB0_36;
	setp.eq.s32 	%p5, %r49, 3;
	mov.u32 	%r185, %r2;
	@%p5 bra 	$L__BB0_34;
	setp.eq.s32 	%p6, %r49, 0;
	add.s32 	%r76, %r50, %r165;
	mul.wide.s32 	%rd13, %r76, 4;
	add.s64 	%rd14, %rd1, %rd13;
	mov.b16 	%rs1, 0;
	st.global.u8 	[%rd14+3], %rs1;
	mov.u32 	%r185, %r47;
	@%p6 bra 	$L__BB0_34;
	setp.eq.s32 	%p7, %r49, 1;
	add.s32 	%r77, %r51, %r165;
	mul.wide.s32 	%rd15, %r77, 4;
	add.s64 	%rd16, %rd1, %rd15;
	mov.b16 	%rs2, 0;
	st.global.u8 	[%rd16+3], %rs2;
	mov.u32 	%r185, %r52;
	@%p7 bra 	$L__BB0_34;
	add.s32 	%r78, %r53, %r165;
	mul.wide.s32 	%rd17, %r78, 4;
	add.s64 	%rd18, %rd1, %rd17;
	mov.b16 	%rs3, 0;
	st.global.u8 	[%rd18+3], %rs3;
	mov.u32 	%r185, %r54;
$L__BB0_34:
	setp.lt.u32 	%p8, %r48, 3;
	@%p8 bra 	$L__BB0_36;
$L__BB0_35:
	mad.lo.s32 	%r79, %r185, %r60, %r165;
	mul.wide.s32 	%rd19, %r79, 4;
	add.s64 	%rd20, %rd1, %rd19;
	mov.b16 	%rs4, 0;
	st.global.u8 	[%rd20+3], %rs4;
	add.s32 	%r80, %r185, %r4;
	mad.lo.s32 	%r81, %r80, %r60, %r165;
	mul.wide.s32 	%rd21, %r81, 4;
	add.s64 	%rd22, %rd1, %rd21;
	st.global.u8 	[%rd22+3], %rs4;
	add.s32 	%r82, %r80, %r4;
	mad.lo.s32 	%r83, %r82, %r60, %r165;
	mul.wide.s32 	%rd23, %r83, 4;
	add.s64 	%rd24, %rd1, %rd23;
	st.global.u8 	[%rd24+3], %rs4;
	add.s32 	%r84, %r82, %r4;
	mad.lo.s32 	%r85, %r84, %r60, %r165;
	mul.wide.s32 	%rd25, %r85, 4;
	add.s64 	%rd26, %rd1, %rd25;
	st.global.u8 	[%rd26+3], %rs4;
	add.s32 	%r185, %r84, %r4;
	setp.lt.s32 	%p9, %r185, %r61;
	@%p9 bra 	$L__BB0_35;
$L__BB0_36:
	add.s32 	%r165, %r165, %r3;
	setp.lt.s32 	%p10, %r165, %r60;
	@%p10 bra 	$L__BB0_29;
$L__BB0_37:
	ret;

}


// ===== COMPILED SASS (sm_100) =====

	.target	sm_100

	.elftype	@"ET_EXEC"


//--------------------- .note.nv.tkinfo           --------------------------
	.section	.note.nv.tkinfo,"",@"SHT_NOTE"
	.sectionflags	@"SHF_NOTE_NV_TKINFO"
	.tkinfo
        /*0018*/ 	.word	0x00000002
        /*0030*/ 	.string	""
        /*0030*/ 	.string	"ptxas"
        /*0030*/ 	.string	"Cuda compilation tools, release 13.0, V13.0.88"
        /*0030*/ 	.string	"Build cuda_13.0.r13.0/compiler.36424714_0"
        /*0030*/ 	.string	"-arch sm_100 -m 64 "



//--------------------- .note.nv.cuinfo           --------------------------
	.section	.note.nv.cuinfo,"",@"SHT_NOTE"
	.sectionflags	@"SHF_NOTE_NV_CUINFO"
        /*0018*/ 	.short	0x0002
        /*001a*/ 	.short	0x0064
        /*001c*/ 	.short	0x0082
	.zero		2


//--------------------- .nv.info                  --------------------------
	.section	.nv.info,"",@"SHT_CUDA_INFO"
	.align	4


	//----- nvinfo : EIATTR_REGCOUNT
	.align		4
        /*0000*/ 	.byte	0x04, 0x2f
        /*0002*/ 	.short	(.L_5 - .L_4)
	.align		4
.L_4:
        /*0004*/ 	.word	index@(_Z6kernelP6uchar4iii)
        /*0008*/ 	.word	0x00000020


	//----- nvinfo : EIATTR_FRAME_SIZE
	.align		4
.L_5:
        /*000c*/ 	.byte	0x04, 0x11
        /*000e*/ 	.short	(.L_7 - .L_6)
	.align		4
.L_6:
        /*0010*/ 	.word	index@(_Z6kernelP6uchar4iii)
        /*0014*/ 	.word	0x00000100


	//----- nvinfo : EIATTR_MIN_STACK_SIZE
	.align		4
.L_7:
        /*0018*/ 	.byte	0x04, 0x12
        /*001a*/ 	.short	(.L_9 - .L_8)
	.align		4
.L_8:
        /*001c*/ 	.word	index@(_Z6kernelP6uchar4iii)
        /*0020*/ 	.word	0x00000100
.L_9:


//--------------------- .nv.compat                --------------------------
	.section	.nv.compat,"",@"SHT_CUDA_COMPAT_INFO"
	.align	4
        /*0000*/ 	.byte	0x02, 0x09, 0x00, 0x00, 0x02, 0x02, 0x01, 0x00, 0x02, 0x05, 0x05, 0x00, 0x03, 0x07, 0x01, 0x01
        /*0010*/ 	.byte	0x02, 0x03, 0x00, 0x00, 0x02, 0x06, 0x01, 0x00, 0x04, 0x0b, 0x08, 0x00, 0x01, 0x00, 0x00, 0x00
        /*0020*/ 	.byte	0x00, 0x00, 0x00, 0x00


//--------------------- .nv.info._Z6kernelP6uchar4iii --------------------------
	.section	.nv.info._Z6kernelP6uchar4iii,"",@"SHT_CUDA_INFO"
	.sectionflags	@""
	.align	4


	//----- nvinfo : EIATTR_CUDA_API_VERSION
	.align		4
        /*0000*/ 	.byte	0x04, 0x37
        /*0002*/ 	.short	(.L_11 - .L_10)
.L_10:
        /*0004*/ 	.word	0x00000082


	//----- nvinfo : EIATTR_KPARAM_INFO
	.align		4
.L_11:
        /*0008*/ 	.byte	0x04, 0x17
        /*000a*/ 	.short	(.L_13 - .L_12)
.L_12:
        /*000c*/ 	.word	0x00000000
        /*0010*/ 	.short	0x0003
        /*0012*/ 	.short	0x0010
        /*0014*/ 	.byte	0x00, 0xf0, 0x11, 0x00


	//----- nvinfo : EIATTR_KPARAM_INFO
	.align		4
.L_13:
        /*0018*/ 	.byte	0x04, 0x17
        /*001a*/ 	.short	(.L_15 - .L_14)
.L_14:
        /*001c*/ 	.word	0x00000000
        /*0020*/ 	.short	0x0002
        /*0022*/ 	.short	0x000c
        /*0024*/ 	.byte	0x00, 0xf0, 0x11, 0x00


	//----- nvinfo : EIATTR_KPARAM_INFO
	.align		4
.L_15:
        /*0028*/ 	.byte	0x04, 0x17
        /*002a*/ 	.short	(.L_17 - .L_16)
.L_16:
        /*002c*/ 	.word	0x00000000
        /*0030*/ 	.short	0x0001
        /*0032*/ 	.short	0x0008
        /*0034*/ 	.byte	0x00, 0xf0, 0x11, 0x00


	//----- nvinfo : EIATTR_KPARAM_INFO
	.align		4
.L_17:
        /*0038*/ 	.byte	0x04, 0x17
        /*003a*/ 	.short	(.L_19 - .L_18)
.L_18:
        /*003c*/ 	.word	0x00000000
        /*0040*/ 	.short	0x0000
        /*0042*/ 	.short	0x0000
        /*0044*/ 	.byte	0x00, 0xf5, 0x21, 0x00


	//----- nvinfo : EIATTR_SPARSE_MMA_MASK
	.align		4
.L_19:
        /*0048*/ 	.byte	0x03, 0x50
        /*004a*/ 	.short	0x0000


	//----- nvinfo : EIATTR_MAXREG_COUNT
	.align		4
        /*004c*/ 	.byte	0x03, 0x1b
        /*004e*/ 	.short	0x00ff


	//----- nvinfo : EIATTR_MERCURY_ISA_VERSION
	.align		4
        /*0050*/ 	.byte	0x03, 0x5f
        /*0052*/ 	.short	0x0101


	//----- nvinfo : EIATTR_UNUSED_LOAD_BYTE_OFFSET
	.align		4
        /*0054*/ 	.byte	0x04, 0x44
        /*0056*/ 	.short	(.L_21 - .L_20)


	//   ....[0]....
.L_20:
        /*0058*/ 	.word	0x00000200
        /*005c*/ 	.word	0x00000007


	//----- nvinfo : EIATTR_VRC_CTA_INIT_COUNT
	.align		4
.L_21:
        /*0060*/ 	.byte	0x02, 0x4a
	.zero		1
	.zero		1


	//----- nvinfo : EIATTR_EXIT_INSTR_OFFSETS
	.align		4
        /*0064*/ 	.byte	0x04, 0x1c
        /*0066*/ 	.short	(.L_23 - .L_22)


	//   ....[0]....
.L_22:
        /*0068*/ 	.word	0x00000100


	//   ....[1]....
        /*006c*/ 	.word	0x00001590


	//   ....[2]....
        /*0070*/ 	.word	0x00001ab0


	//----- nvinfo : EIATTR_CRS_STACK_SIZE
	.align		4
.L_23:
        /*0074*/ 	.byte	0x04, 0x1e
        /*0076*/ 	.short	(.L_25 - .L_24)
.L_24:
        /*0078*/ 	.word	0x00000000


	//----- nvinfo : EIATTR_CBANK_PARAM_SIZE
	.align		4
.L_25:
        /*007c*/ 	.byte	0x03, 0x19
        /*007e*/ 	.short	0x0014


	//----- nvinfo : EIATTR_PARAM_CBANK
	.align		4
        /*0080*/ 	.byte	0x04, 0x0a
        /*0082*/ 	.short	(.L_27 - .L_26)
	.align		4
.L_26:
        /*0084*/ 	.word	index@(.nv.constant0._Z6kernelP6uchar4iii)
        /*0088*/ 	.short	0x0380
        /*008a*/ 	.short	0x0014


	//----- nvinfo : EIATTR_SW_WAR
	.align		4
.L_27:
        /*008c*/ 	.byte	0x04, 0x36
        /*008e*/ 	.short	(.L_29 - .L_28)
.L_28:
        /*0090*/ 	.word	0x00000008
.L_29:


//--------------------- .nv.callgraph             --------------------------
	.section	.nv.callgraph,"",@"SHT_CUDA_CALLGRAPH"
	.align	4
	.sectionentsize	8
	.align		4
        /*0000*/ 	.word	0x00000000
	.align		4
        /*0004*/ 	.word	0xffffffff
	.align		4
        /*0008*/ 	.word	0x00000000
	.align		4
        /*000c*/ 	.word	0xfffffffe
	.align		4
        /*0010*/ 	.word	0x00000000
	.align		4
        /*0014*/ 	.word	0xfffffffd
	.align		4
        /*0018*/ 	.word	0x00000000
	.align		4
        /*001c*/ 	.word	0xfffffffc


//--------------------- .nv.constant3             --------------------------
	.section	.nv.constant3,"a",@progbits
	.align	8
.nv.constant3:
	.type		AVG,@object
	.size		AVG,(COV - AVG)
AVG:
	.zero		768
	.type		COV,@object
	.size		COV,(COV_INV - COV)
COV:
	.zero		2304
	.type		COV_INV,@object
	.size		COV_INV,(DETS - COV_INV)
COV_INV:
	.zero		2304
	.type		DETS,@object
	.size		DETS,(.L_3 - DETS)
DETS:
	.zero		256
.L_3:


//--------------------- .text._Z6kernelP6uchar4iii --------------------------
	.section	.text._Z6kernelP6uchar4iii,"ax",@progbits
	.align	128
        .global         _Z6kernelP6uchar4iii
        .type           _Z6kernelP6uchar4iii,@function
        .size           _Z6kernelP6uchar4iii,(.L_x_20 - _Z6kernelP6uchar4iii)
        .other          _Z6kernelP6uchar4iii,@"STO_CUDA_ENTRY STV_DEFAULT"
_Z6kernelP6uchar4iii:
.text._Z6kernelP6uchar4iii:
[----:B------:R-:W0:Y:S01]  /*0000*/  LDC R1, c[0x0][0x37c] ;  /* 0x0000df00ff017b82 */ /* 0x000e220000000800 */
[----:B------:R-:W1:Y:S01]  /*0010*/  S2R R0, SR_CTAID.X ;  /* 0x0000000000007919 */ /* 0x000e620000002500 */
[----:B------:R-:W1:Y:S01]  /*0020*/  LDCU UR4, c[0x0][0x360] ;  /* 0x00006c00ff0477ac */ /* 0x000e620008000800 */
[----:B0-----:R-:W-:Y:S01]  /*0030*/  VIADD R1, R1, 0xffffff00 ;  /* 0xffffff0001017836 */ /* 0x001fe20000000000 */
[----:B------:R-:W1:Y:S01]  /*0040*/  S2R R3, SR_TID.X ;  /* 0x0000000000037919 */ /* 0x000e620000002100 */
[----:B------:R-:W0:Y:S01]  /*0050*/  LDCU UR8, c[0x0][0x388] ;  /* 0x00007100ff0877ac */ /* 0x000e220008000800 */
[----:B------:R-:W2:Y:S01]  /*0060*/  S2R R21, SR_CTAID.Y ;  /* 0x0000000000157919 */ /* 0x000ea20000002600 */
[----:B------:R-:W2:Y:S01]  /*0070*/  LDCU UR5, c[0x0][0x364] ;  /* 0x00006c80ff0577ac */ /* 0x000ea20008000800 */
[----:B------:R-:W2:Y:S01]  /*0080*/  S2R R2, SR_TID.Y ;  /* 0x0000000000027919 */ /* 0x000ea20000002200 */
[----:B------:R-:W3:Y:S01]  /*0090*/  LDCU UR6, c[0x0][0x370] ;  /* 0x00006e00ff0677ac */ /* 0x000ee20008000800 */
[----:B------:R-:W4:Y:S01]  /*00a0*/  LDCU UR7, c[0x0][0x374] ;  /* 0x00006e80ff0777ac */ /* 0x000f220008000800 */
[----:B-1----:R-:W-:Y:S01]  /*00b0*/  IMAD R0, R0, UR4, R3 ;  /* 0x0000000400007c24 */ /* 0x002fe2000f8e0203 */
[----:B---3--:R-:W-:-:S04]  /*00c0*/  UIMAD UR4, UR4, UR6, URZ ;  /* 0x00000006040472a4 */ /* 0x008fc8000f8e02ff */
[----:B0-----:R-:W-:Y:S01]  /*00d0*/  ISETP.GE.AND P0, PT, R0, UR8, PT ;  /* 0x0000000800007c0c */ /* 0x001fe2000bf06270 */
[----:B--2---:R-:W-:Y:S01]  /*00e0*/  IMAD R21, R21, UR5, R2 ;  /* 0x0000000515157c24 */ /* 0x004fe2000f8e0202 */
[----:B----4-:R-:W-:-:S11]  /*00f0*/  UIMAD UR5, UR5, UR7, URZ ;  /* 0x00000007050572a4 */ /* 0x010fd6000f8e02ff */
[----:B------:R-:W-:Y:S05]  /*0100*/  @P0 EXIT ;  /* 0x000000000000094d */ /* 0x000fea0003800000 */
[----:B------:R-:W0:Y:S01]  /*0110*/  LDCU UR6, c[0x0][0x390] ;  /* 0x00007200ff0677ac */ /* 0x000e220008000800 */
[----:B------:R-:W1:Y:S01]  /*0120*/  LDCU.64 UR8, c[0x0][0x358] ;  /* 0x00006b00ff0877ac */ /* 0x000e620008000a00 */
[----:B0-----:R-:W-:-:S09]  /*0130*/  UISETP.GE.AND UP0, UPT, UR6, 0x1, UPT ;  /* 0x000000010600788c */ /* 0x001fd2000bf06270 */
[----:B-1----:R-:W-:Y:S05]  /*0140*/  BRA.U !UP0, `(.L_x_0) ;  /* 0x0000001508147547 */ /* 0x002fea000b800000 */
[----:B------:R-:W-:-:S12]  /*0150*/  ULOP3.LUT UR6, UR6, 0x7ffffff0, URZ, 0xc0, !UPT ;  /* 0x7ffffff006067892 */ /* 0x000fd8000f8ec0ff */
.L_x_12:
[----:B0-----:R-:W0:Y:S01]  /*0160*/  LDCU UR7, c[0x0][0x38c] ;  /* 0x00007180ff0777ac */ /* 0x001e220008000800 */
[----:B------:R-:W-:Y:S01]  /*0170*/  BSSY.RECONVERGENT B0, `(.L_x_1) ;  /* 0x000013d000007945 */ /* 0x000fe20003800200 */
[----:B0-----:R-:W-:-:S13]  /*0180*/  ISETP.GE.AND P0, PT, R21, UR7, PT ;  /* 0x0000000715007c0c */ /* 0x001fda000bf06270 */
[----:B-----5:R-:W-:Y:S05]  /*0190*/  @P0 BRA `(.L_x_2) ;  /* 0x0000001000e80947 */ /* 0x020fea0003800000 */
[----:B------:R-:W-:-:S07]  /*01a0*/  IMAD.MOV.U32 R3, RZ, RZ, R21 ;  /* 0x000000ffff037224 */ /* 0x000fce00078e0015 */
.L_x_11:
[----:B0-----:R-:W0:Y:S01]  /*01b0*/  LDC.64 R22, c[0x0][0x380] ;  /* 0x0000e000ff167b82 */ /* 0x001e220000000a00 */
[----:B------:R-:W1:Y:S01]  /*01c0*/  LDCU.64 UR10, c[0x0][0x388] ;  /* 0x00007100ff0a77ac */ /* 0x000e620008000a00 */
[----:B------:R-:W2:Y:S01]  /*01d0*/  LDCU UR7, c[0x0][0x390] ;  /* 0x00007200ff0777ac */ /* 0x000ea20008000800 */
[----:B-1----:R-:W-:-:S04]  /*01e0*/  IMAD R5, R3, UR10, R0 ;  /* 0x0000000a03057c24 */ /* 0x002fc8000f8e0200 */
[----:B0-----:R-:W-:-:S05]  /*01f0*/  IMAD.WIDE R22, R5, 0x4, R22 ;  /* 0x0000000405167825 */ /* 0x001fca00078e0216 */
[----:B------:R-:W3:Y:S01]  /*0200*/  LDG.E R10, desc[UR8][R22.64] ;  /* 0x00000008160a7981 */ /* 0x000ee2000c1e1900 */
[----:B--2---:R-:W-:Y:S01]  /*0210*/  UIADD3 UR7, UPT, UPT, -UR7, URZ, URZ ;  /* 0x000000ff07077290 */ /* 0x004fe2000fffe1ff */
[----:B------:R-:W-:Y:S02]  /*0220*/  VIADD R3, R3, UR5 ;  /* 0x0000000503037c36 */ /* 0x000fe40008000000 */
[----:B------:R-:W-:Y:S02]  /*0230*/  IMAD.MOV.U32 R2, RZ, RZ, RZ ;  /* 0x000000ffff027224 */ /* 0x000fe400078e00ff */
[----:B------:R-:W-:Y:S01]  /*0240*/  IMAD.MOV.U32 R20, RZ, RZ, 0xc20 ;  /* 0x00000c20ff147424 */ /* 0x000fe200078e00ff */
[----:B------:R-:W-:Y:S01]  /*0250*/  ISETP.GE.AND P0, PT, R3, UR11, PT ;  /* 0x0000000b03007c0c */ /* 0x000fe2000bf06270 */
[----:B-----5:R-:W-:Y:S02]  /*0260*/  IMAD.MOV.U32 R26, RZ, RZ, 0x8 ;  /* 0x00000008ff1a7424 */ /* 0x020fe400078e00ff */
[----:B------:R-:W-:Y:S01]  /*0270*/  IMAD.U32 R27, RZ, RZ, UR7 ;  /* 0x00000007ff1b7e24 */ /* 0x000fe2000f8e00ff */
[----:B---3--:R0:W1:Y:S08]  /*0280*/  I2F.F64.U8 R8, R10 ;  /* 0x0000000a00087312 */ /* 0x0080700000001800 */
[----:B------:R0:W2:Y:S08]  /*0290*/  I2F.F64.U8 R6, R10.B1 ;  /* 0x1000000a00067312 */ /* 0x0000b00000001800 */
[----:B-1----:R0:W3:Y:S02]  /*02a0*/  I2F.F64.U8 R4, R10.B2 ;  /* 0x2000000a00047312 */ /* 0x0020e40000001800 */
.L_x_5:
[----:B------:R-:W1:Y:S08]  /*02b0*/  LDC.64 R14, c[0x3][R26+-0x8] ;  /* 0x00fffe001a0e7b82 */ /* 0x000e700000000a00 */
[----:B------:R-:W2:Y:S08]  /*02c0*/  LDC.64 R12, c[0x3][R26] ;  /* 0x00c000001a0c7b82 */ /* 0x000eb00000000a00 */
[----:B------:R-:W4:Y:S08]  /*02d0*/  LDC.64 R18, c[0x3][R20+-0x20] ;  /* 0x00fff80014127b82 */ /* 0x000f300000000a00 */
[----:B0-----:R-:W0:Y:S01]  /*02e0*/  LDC.64 R10, c[0x3][R20+-0x8] ;  /* 0x00fffe00140a7b82 */ /* 0x001e220000000a00 */
[----:B-1----:R-:W-:-:S07]  /*02f0*/  DADD R14, R8, -R14 ;  /* 0x00000000080e7229 */ /* 0x002fce000000080e */
[----:B------:R-:W3:Y:S01]  /*0300*/  LDC.64 R16, c[0x3][R26+0x8] ;  /* 0x00c002001a107b82 */ /* 0x000ee20000000a00 */
[----:B--2---:R-:W-:-:S07]  /*0310*/  DADD R12, R6, -R12 ;  /* 0x00000000060c7229 */ /* 0x004fce000000080c */
[----:B------:R-:W1:Y:S01]  /*0320*/  LDC.64 R24, c[0x3][R20+0x10] ;  /* 0x00c0040014187b82 */ /* 0x000e620000000a00 */
[----:B----4-:R-:W-:-:S08]  /*0330*/  DFMA R18, -R14, R18, RZ ;  /* 0x000000120e12722b */ /* 0x010fd000000001ff */
[----:B0-----:R-:W-:Y:S02]  /*0340*/  DFMA R10, -R12, R10, R18 ;  /* 0x0000000a0c0a722b */ /* 0x001fe40000000112 */
[----:B------:R-:W0:Y:S01]  /*0350*/  LDC.64 R18, c[0x3][R20] ;  /* 0x00c0000014127b82 */ /* 0x000e220000000a00 */
[----:B---3--:R-:W-:-:S08]  /*0360*/  DADD R16, R4, -R16 ;  /* 0x0000000004107229 */ /* 0x008fd00000000810 */
[----:B-1----:R-:W-:Y:S01]  /*0370*/  DFMA R24, -R16, R24, R10 ;  /* 0x000000181018722b */ /* 0x002fe2000000010a */
[----:B------:R-:W1:Y:S07]  /*0380*/  LDC.64 R10, c[0x3][R20+-0x18] ;  /* 0x00fffa00140a7b82 */ /* 0x000e6e0000000a00 */
[C---:B------:R-:W-:Y:S02]  /*0390*/  DFMA R24, R14.reuse, R24, RZ ;  /* 0x000000180e18722b */ /* 0x040fe400000000ff */
[----:B-1----:R-:W-:-:S08]  /*03a0*/  DFMA R10, -R14, R10, RZ ;  /* 0x0000000a0e0a722b */ /* 0x002fd000000001ff */
[----:B0-----:R-:W-:Y:S02]  /*03b0*/  DFMA R18, -R12, R18, R10 ;  /* 0x000000120c12722b */ /* 0x001fe4000000010a */
[----:B------:R-:W0:Y:S06]  /*03c0*/  LDC.64 R10, c[0x3][R20+0x18] ;  /* 0x00c00600140a7b82 */ /* 0x000e2c0000000a00 */
[----:B0-----:R-:W-:Y:S02]  /*03d0*/  DFMA R10, -R16, R10, R18 ;  /* 0x0000000a100a722b */ /* 0x001fe40000000112 */
[----:B------:R-:W0:Y:S06]  /*03e0*/  LDC.64 R18, c[0x3][R20+-0x10] ;  /* 0x00fffc0014127b82 */ /* 0x000e2c0000000a00 */
[----:B------:R-:W-:Y:S01]  /*03f0*/  DFMA R10, R12, R10, R24 ;  /* 0x0000000a0c0a722b */ /* 0x000fe20000000018 */
[----:B------:R-:W-:Y:S01]  /*0400*/  IMAD.MOV.U32 R24, RZ, RZ, -0x3ff ;  /* 0xfffffc01ff187424 */ /* 0x000fe200078e00ff */
[----:B0-----:R-:W-:Y:S01]  /*0410*/  DFMA R14, -R14, R18, RZ ;  /* 0x000000120e0e722b */ /* 0x001fe200000001ff */
[----:B------:R-:W0:Y:S07]  /*0420*/  LDC.64 R18, c[0x3][R20+0x8] ;  /* 0x00c0020014127b82 */ /* 0x000e2e0000000a00 */
[----:B0-----:R-:W-:-:S02]  /*0430*/  DFMA R18, -R12, R18, R14 ;  /* 0x000000120c12722b */ /* 0x001fc4000000010e */
[----:B------:R-:W0:Y:S08]  /*0440*/  LDC.64 R14, c[0x3][R2+0x1500] ;  /* 0x00c54000020e7b82 */ /* 0x000e300000000a00 */
[----:B------:R-:W1:Y:S01]  /*0450*/  LDC.64 R12, c[0x3][R20+0x20] ;  /* 0x00c00800140c7b82 */ /* 0x000e620000000a00 */
[----:B0-----:R-:W-:Y:S02]  /*0460*/  DADD R14, -RZ, |R14| ;  /* 0x00000000ff0e7229 */ /* 0x001fe4000000050e */
[----:B-1----:R-:W-:-:S08]  /*0470*/  DFMA R18, -R16, R12, R18 ;  /* 0x0000000c1012722b */ /* 0x002fd00000000112 */
[----:B------:R-:W-:Y:S01]  /*0480*/  ISETP.GT.AND P1, PT, R15, 0xfffff, PT ;  /* 0x000fffff0f00780c */ /* 0x000fe20003f24270 */
[----:B------:R-:W-:Y:S02]  /*0490*/  IMAD.MOV.U32 R12, RZ, RZ, R14 ;  /* 0x000000ffff0c7224 */ /* 0x000fe400078e000e */
[----:B------:R-:W-:Y:S01]  /*04a0*/  IMAD.MOV.U32 R13, RZ, RZ, R15 ;  /* 0x000000ffff0d7224 */ /* 0x000fe200078e000f */
[----:B------:R-:W-:-:S09]  /*04b0*/  DFMA R10, R16, R18, R10 ;  /* 0x00000012100a722b */ /* 0x000fd2000000000a */
[----:B------:R-:W-:Y:S01]  /*04c0*/  @!P1 DMUL R12, R12, 1.80143985094819840000e+16 ;  /* 0x435000000c0c9828 */ /* 0x000fe20000000000 */
[----:B------:R-:W-:-:S09]  /*04d0*/  @!P1 IMAD.MOV.U32 R24, RZ, RZ, -0x435 ;  /* 0xfffffbcbff189424 */ /* 0x000fd200078e00ff */
[----:B------:R-:W-:-:S04]  /*04e0*/  @!P1 IMAD.MOV.U32 R15, RZ, RZ, R13 ;  /* 0x000000ffff0f9224 */ /* 0x000fc800078e000d */
[----:B------:R-:W-:-:S05]  /*04f0*/  VIADD R16, R15, 0xffffffff ;  /* 0xffffffff0f107836 */ /* 0x000fca0000000000 */
[----:B------:R-:W-:Y:S01]  /*0500*/  ISETP.GE.U32.AND P2, PT, R16, 0x7fefffff, PT ;  /* 0x7fefffff1000780c */ /* 0x000fe20003f46070 */
[----:B------:R-:W-:Y:S02]  /*0510*/  IMAD.MOV.U32 R16, RZ, RZ, R14 ;  /* 0x000000ffff107224 */ /* 0x000fe400078e000e */
[----:B------:R-:W-:-:S10]  /*0520*/  @!P1 IMAD.MOV.U32 R16, RZ, RZ, R12 ;  /* 0x000000ffff109224 */ /* 0x000fd400078e000c */
[----:B------:R-:W-:Y:S05]  /*0530*/  @!P2 BRA `(.L_x_3) ;  /* 0x00000000001ca947 */ /* 0x000fea0003800000 */
[----:B------:R-:W-:Y:S01]  /*0540*/  IMAD.MOV.U32 R14, RZ, RZ, 0x0 ;  /* 0x00000000ff0e7424 */ /* 0x000fe200078e00ff */
[----:B------:R-:W-:Y:S01]  /*0550*/  LOP3.LUT P1, RZ, R13, 0x7fffffff, RZ, 0xc0, !PT ;  /* 0x7fffffff0dff7812 */ /* 0x000fe2000782c0ff */
[----:B------:R-:W-:-:S06]  /*0560*/  IMAD.MOV.U32 R15, RZ, RZ, 0x7ff00000 ;  /* 0x7ff00000ff0f7424 */ /* 0x000fcc00078e00ff */
[----:B------:R-:W-:-:S10]  /*0570*/  DFMA R14, R12, R14, +INF ;  /* 0x7ff000000c0e742b */ /* 0x000fd4000000000e */
[----:B------:R-:W-:Y:S02]  /*0580*/  FSEL R16, R14, RZ, P1 ;  /* 0x000000ff0e107208 */ /* 0x000fe40000800000 */
[----:B------:R-:W-:Y:S01]  /*0590*/  FSEL R17, R15, -QNAN , P1 ;  /* 0xfff000000f117808 */ /* 0x000fe20000800000 */
[----:B------:R-:W-:Y:S06]  /*05a0*/  BRA `(.L_x_4) ;  /* 0x0000000000f47947 */ /* 0x000fec0003800000 */
.L_x_3:
[C---:B------:R-:W-:Y:S01]  /*05b0*/  LOP3.LUT R12, R15.reuse, 0xfffff, RZ, 0xc0, !PT ;  /* 0x000fffff0f0c7812 */ /* 0x040fe200078ec0ff */
[----:B------:R-:W-:Y:S01]  /*05c0*/  UMOV UR10, 0x3ae80f1e ;  /* 0x3ae80f1e000a7882 */ /* 0x000fe20000000000 */
[----:B------:R-:W-:Y:S01]  /*05d0*/  LEA.HI R24, R15, R24, RZ, 0xc ;  /* 0x000000180f187211 */ /* 0x000fe200078f60ff */
[----:B------:R-:W-:Y:S01]  /*05e0*/  UMOV UR11, 0x3eb1380b ;  /* 0x3eb1380b000b7882 */ /* 0x000fe20000000000 */
[----:B------:R-:W-:Y:S01]  /*05f0*/  LOP3.LUT R17, R12, 0x3ff00000, RZ, 0xfc, !PT ;  /* 0x3ff000000c117812 */ /* 0x000fe200078efcff */
[----:B------:R-:W-:-:S03]  /*0600*/  IMAD.MOV.U32 R12, RZ, RZ, RZ ;  /* 0x000000ffff0c7224 */ /* 0x000fc600078e00ff */
[----:B------:R-:W-:-:S13]  /*0610*/  ISETP.GE.U32.AND P1, PT, R17, 0x3ff6a09f, PT ;  /* 0x3ff6a09f1100780c */ /* 0x000fda0003f26070 */
[----:B------:R-:W-:Y:S01]  /*0620*/  @P1 VIADD R13, R17, 0xfff00000 ;  /* 0xfff00000110d1836 */ /* 0x000fe20000000000 */
[----:B------:R-:W-:-:S03]  /*0630*/  @P1 IADD3 R24, PT, PT, R24, 0x1, RZ ;  /* 0x0000000118181810 */ /* 0x000fc60007ffe0ff */
[----:B------:R-:W-:-:S06]  /*0640*/  @P1 IMAD.MOV.U32 R17, RZ, RZ, R13 ;  /* 0x000000ffff111224 */ /* 0x000fcc00078e000d */
[C---:B------:R-:W-:Y:S02]  /*0650*/  DADD R28, R16.reuse, 1 ;  /* 0x3ff00000101c7429 */ /* 0x040fe40000000000 */
[----:B------:R-:W-:-:S04]  /*0660*/  DADD R16, R16, -1 ;  /* 0xbff0000010107429 */ /* 0x000fc80000000000 */
[----:B------:R-:W0:Y:S02]  /*0670*/  MUFU.RCP64H R13, R29 ;  /* 0x0000001d000d7308 */ /* 0x000e240000001800 */
[----:B0-----:R-:W-:-:S08]  /*0680*/  DFMA R18, -R28, R12, 1 ;  /* 0x3ff000001c12742b */ /* 0x001fd0000000010c */
[----:B------:R-:W-:-:S08]  /*0690*/  DFMA R18, R18, R18, R18 ;  /* 0x000000121212722b */ /* 0x000fd00000000012 */
[----:B------:R-:W-:-:S08]  /*06a0*/  DFMA R18, R12, R18, R12 ;  /* 0x000000120c12722b */ /* 0x000fd0000000000c */
[----:B------:R-:W-:-:S08]  /*06b0*/  DMUL R12, R16, R18 ;  /* 0x00000012100c7228 */ /* 0x000fd00000000000 */
[----:B------:R-:W-:-:S08]  /*06c0*/  DFMA R12, R16, R18, R12 ;  /* 0x00000012100c722b */ /* 0x000fd0000000000c */
[----:B------:R-:W-:-:S08]  /*06d0*/  DADD R14, R16, -R12 ;  /* 0x00000000100e7229 */ /* 0x000fd0000000080c */
[----:B------:R-:W-:-:S08]  /*06e0*/  DADD R14, R14, R14 ;  /* 0x000000000e0e7229 */ /* 0x000fd0000000000e */
[-C--:B------:R-:W-:Y:S02]  /*06f0*/  DFMA R14, R16, -R12.reuse, R14 ;  /* 0x8000000c100e722b */ /* 0x080fe4000000000e */
[----:B------:R-:W-:-:S06]  /*0700*/  DMUL R16, R12, R12 ;  /* 0x0000000c0c107228 */ /* 0x000fcc0000000000 */
[----:B------:R-:W-:Y:S01]  /*0710*/  DMUL R18, R18, R14 ;  /* 0x0000000e12127228 */ /* 0x000fe20000000000 */
[----:B------:R-:W-:Y:S02]  /*0720*/  IMAD.MOV.U32 R14, RZ, RZ, -0x748574fc ;  /* 0x8b7a8b04ff0e7424 */ /* 0x000fe400078e00ff */
[----:B------:R-:W-:-:S06]  /*0730*/  IMAD.MOV.U32 R15, RZ, RZ, 0x3ed0ee25 ;  /* 0x3ed0ee25ff0f7424 */ /* 0x000fcc00078e00ff */
[----:B------:R-:W-:Y:S01]  /*0740*/  DFMA R14, R16, UR10, R14 ;  /* 0x0000000a100e7c2b */ /* 0x000fe2000800000e */
[----:B------:R-:W-:Y:S01]  /*0750*/  UMOV UR10, 0x9f02676f ;  /* 0x9f02676f000a7882 */ /* 0x000fe20000000000 */
[----:B------:R-:W-:-:S06]  /*0760*/  UMOV UR11, 0x3ef3b266 ;  /* 0x3ef3b266000b7882 */ /* 0x000fcc0000000000 */
[----:B------:R-:W-:Y:S01]  /*0770*/  DFMA R14, R16, R14, UR10 ;  /* 0x0000000a100e7e2b */ /* 0x000fe2000800000e */
        /* <DEDUP_REMOVED lines=17> */
[----:B------:R-:W-:Y:S01]  /*0890*/  DMUL R16, R16, R14 ;  /* 0x0000000e10107228 */ /* 0x000fe20000000000 */
[----:B------:R-:W-:Y:S01]  /*08a0*/  LOP3.LUT R14, R24, 0x80000000, RZ, 0x3c, !PT ;  /* 0x80000000180e7812 */ /* 0x000fe200078e3cff */
[----:B------:R-:W-:-:S06]  /*08b0*/  IMAD.MOV.U32 R15, RZ, RZ, 0x43300000 ;  /* 0x43300000ff0f7424 */ /* 0x000fcc00078e00ff */
[----:B------:R-:W-:Y:S02]  /*08c0*/  DFMA R16, R12, R16, R18 ;  /* 0x000000100c10722b */ /* 0x000fe40000000012 */
[----:B------:R-:W-:Y:S01]  /*08d0*/  DADD R14, R14, -UR10 ;  /* 0x8000000a0e0e7e29 */ /* 0x000fe20008000000 */
[----:B------:R-:W-:Y:S01]  /*08e0*/  UMOV UR10, 0xfefa39ef ;  /* 0xfefa39ef000a7882 */ /* 0x000fe20000000000 */
[----:B------:R-:W-:-:S06]  /*08f0*/  UMOV UR11, 0x3fe62e42 ;  /* 0x3fe62e42000b7882 */ /* 0x000fcc0000000000 */
[----:B------:R-:W-:-:S08]  /*0900*/  DFMA R18, R14, UR10, R12 ;  /* 0x0000000a0e127c2b */ /* 0x000fd0000800000c */
[----:B------:R-:W-:Y:S01]  /*0910*/  DFMA R24, R14, -UR10, R18 ;  /* 0x8000000a0e187c2b */ /* 0x000fe20008000012 */
[----:B------:R-:W-:Y:S01]  /*0920*/  UMOV UR10, 0x3b39803f ;  /* 0x3b39803f000a7882 */ /* 0x000fe20000000000 */
[----:B------:R-:W-:-:S06]  /*0930*/  UMOV UR11, 0x3c7abc9e ;  /* 0x3c7abc9e000b7882 */ /* 0x000fcc0000000000 */
[----:B------:R-:W-:-:S08]  /*0940*/  DADD R24, -R12, R24 ;  /* 0x000000000c187229 */ /* 0x000fd00000000118 */
[----:B------:R-:W-:-:S08]  /*0950*/  DADD R16, R16, -R24 ;  /* 0x0000000010107229 */ /* 0x000fd00000000818 */
[----:B------:R-:W-:-:S08]  /*0960*/  DFMA R16, R14, UR10, R16 ;  /* 0x0000000a0e107c2b */ /* 0x000fd00008000010 */
[----:B------:R-:W-:-:S11]  /*0970*/  DADD R16, R18, R16 ;  /* 0x0000000012107229 */ /* 0x000fd60000000010 */
.L_x_4:
[----:B------:R-:W-:Y:S01]  /*0980*/  DADD R10, R10, -R16 ;  /* 0x000000000a0a7229 */ /* 0x000fe20000000810 */
[----:B------:R-:W-:Y:S02]  /*0990*/  IMAD.IADD R13, R1, 0x1, R2 ;  /* 0x00000001010d7824 */ /* 0x000fe400078e0202 */
[----:B------:R-:W-:Y:S02]  /*09a0*/  VIADD R27, R27, 0x1 ;  /* 0x000000011b1b7836 */ /* 0x000fe40000000000 */
[----:B------:R-:W-:Y:S02]  /*09b0*/  VIADD R26, R26, 0x18 ;  /* 0x000000181a1a7836 */ /* 0x000fe40000000000 */
[----:B------:R1:W-:Y:S01]  /*09c0*/  STL.64 [R13], R10 ;  /* 0x0000000a0d007387 */ /* 0x0003e20000100a00 */
[----:B------:R-:W-:Y:S01]  /*09d0*/  ISETP.NE.AND P1, PT, R27, RZ, PT ;  /* 0x000000ff1b00720c */ /* 0x000fe20003f25270 */
[----:B------:R-:W-:Y:S02]  /*09e0*/  VIADD R20, R20, 0x48 ;  /* 0x0000004814147836 */ /* 0x000fe40000000000 */
[----:B------:R-:W-:-:S10]  /*09f0*/  VIADD R2, R2, 0x8 ;  /* 0x0000000802027836 */ /* 0x000fd40000000000 */
[----:B-1----:R-:W-:Y:S05]  /*0a00*/  @P1 BRA `(.L_x_5) ;  /* 0xfffffff800281947 */ /* 0x002fea000383ffff */
[----:B------:R0:W5:Y:S01]  /*0a10*/  LDL.64 R26, [R1] ;  /* 0x00000000011a7983 */ /* 0x0001620000100a00 */
[----:B------:R-:W1:Y:S01]  /*0a20*/  LDCU UR7, c[0x0][0x390] ;  /* 0x00007200ff0777ac */ /* 0x000e620008000800 */
[----:B------:R-:W-:Y:S02]  /*0a30*/  IMAD.MOV.U32 R20, RZ, RZ, RZ ;  /* 0x000000ffff147224 */ /* 0x000fe400078e00ff */
[----:B------:R-:W-:Y:S01]  /*0a40*/  IMAD.MOV.U32 R2, RZ, RZ, RZ ;  /* 0x000000ffff027224 */ /* 0x000fe200078e00ff */
[----:B-1----:R-:W-:-:S09]  /*0a50*/  UISETP.GE.U32.AND UP0, UPT, UR7, 0x10, UPT ;  /* 0x000000100700788c */ /* 0x002fd2000bf06070 */
[----:B0-----:R-:W-:Y:S05]  /*0a60*/  BRA.U !UP0, `(.L_x_6) ;  /* 0x00000005083c7547 */ /* 0x001fea000b800000 */
[----:B------:R-:W-:Y:S02]  /*0a70*/  IMAD.MOV.U32 R20, RZ, RZ, RZ ;  /* 0x000000ffff147224 */ /* 0x000fe400078e00ff */
[----:B------:R-:W-:-:S07]  /*0a80*/  IMAD.MOV.U32 R2, RZ, RZ, RZ ;  /* 0x000000ffff027224 */ /* 0x000fce00078e00ff */
.L_x_7:
[----:B------:R-:W-:-:S05]  /*0a90*/  IMAD R24, R20, 0x8, R1 ;  /* 0x0000000814187824 */ /* 0x000fca00078e0201 */
[----:B------:R-:W2:Y:S04]  /*0aa0*/  LDL.128 R4, [R24] ;  /* 0x0000000018047983 */ /* 0x000ea80000100c00 */
[----:B------:R-:W3:Y:S04]  /*0ab0*/  LDL.128 R16, [R24+0x10] ;  /* 0x0000100018107983 */ /* 0x000ee80000100c00 */
[----:B------:R-:W4:Y:S04]  /*0ac0*/  LDL.128 R8, [R24+0x20] ;  /* 0x0000200018087983 */ /* 0x000f280000100c00 */
[----:B------:R-:W4:Y:S01]  /*0ad0*/  LDL.128 R12, [R24+0x30] ;  /* 0x00003000180c7983 */ /* 0x000f220000100c00 */
[----:B--2--5:R-:W-:-:S06]  /*0ae0*/  DSETP.GT.AND P2, PT, R4, R26, PT ;  /* 0x0000001a0400722a */ /* 0x024fcc0003f44000 */
[----:B------:R-:W-:Y:S02]  /*0af0*/  FSEL R4, R4, R26, P2 ;  /* 0x0000001a04047208 */ /* 0x000fe40001000000 */
[----:B------:R-:W-:-:S06]  /*0b00*/  FSEL R5, R5, R27, P2 ;  /* 0x0000001b05057208 */ /* 0x000fcc0001000000 */
[----:B------:R-:W-:-:S06]  /*0b10*/  DSETP.GT.AND P3, PT, R6, R4, PT ;  /* 0x000000040600722a */ /* 0x000fcc0003f64000 */
[----:B------:R-:W-:Y:S02]  /*0b20*/  FSEL R4, R6, R4, P3 ;  /* 0x0000000406047208 */ /* 0x000fe40001800000 */
[----:B------:R-:W-:-:S06]  /*0b30*/  FSEL R5, R7, R5, P3 ;  /* 0x0000000507057208 */ /* 0x000fcc0001800000 */
[----:B---3--:R-:W-:-:S06]  /*0b40*/  DSETP.GT.AND P4, PT, R16, R4, PT ;  /* 0x000000041000722a */ /* 0x008fcc0003f84000 */
[----:B------:R-:W-:Y:S02]  /*0b50*/  FSEL R16, R16, R4, P4 ;  /* 0x0000000410107208 */ /* 0x000fe40002000000 */
[----:B------:R-:W-:Y:S02]  /*0b60*/  FSEL R17, R17, R5, P4 ;  /* 0x0000000511117208 */ /* 0x000fe40002000000 */
[----:B------:R-:W2:Y:S04]  /*0b70*/  LDL.128 R4, [R24+0x40] ;  /* 0x0000400018047983 */ /* 0x000ea80000100c00 */
[----:B------:R-:W-:-:S06]  /*0b80*/  DSETP.GT.AND P5, PT, R18, R16, PT ;  /* 0x000000101200722a */ /* 0x000fcc0003fa4000 */
[----:B------:R-:W-:Y:S02]  /*0b90*/  FSEL R16, R18, R16, P5 ;  /* 0x0000001012107208 */ /* 0x000fe40002800000 */
[----:B------:R-:W-:-:S06]  /*0ba0*/  FSEL R17, R19, R17, P5 ;  /* 0x0000001113117208 */ /* 0x000fcc0002800000 */
[----:B----4-:R-:W-:-:S06]  /*0bb0*/  DSETP.GT.AND P6, PT, R8, R16, PT ;  /* 0x000000100800722a */ /* 0x010fcc0003fc4000 */
[----:B------:R-:W-:Y:S02]  /*0bc0*/  FSEL R8, R8, R16, P6 ;  /* 0x0000001008087208 */ /* 0x000fe40003000000 */
[----:B------:R-:W-:Y:S02]  /*0bd0*/  FSEL R9, R9, R17, P6 ;  /* 0x0000001109097208 */ /* 0x000fe40003000000 */
[----:B------:R-:W3:Y:S04]  /*0be0*/  LDL.128 R16, [R24+0x50] ;  /* 0x0000500018107983 */ /* 0x000ee80000100c00 */
[----:B------:R-:W-:Y:S01]  /*0bf0*/  DSETP.GT.AND P1, PT, R10, R8, PT ;  /* 0x000000080a00722a */ /* 0x000fe20003f24000 */
[----:B------:R-:W-:-:S05]  /*0c00*/  SEL R2, R20, R2, P2 ;  /* 0x0000000214027207 */ /* 0x000fca0001000000 */
[----:B------:R-:W-:Y:S02]  /*0c10*/  FSEL R8, R10, R8, P1 ;  /* 0x000000080a087208 */ /* 0x000fe40000800000 */
[----:B------:R-:W-:-:S06]  /*0c20*/  FSEL R9, R11, R9, P1 ;  /* 0x000000090b097208 */ /* 0x000fcc0000800000 */
[----:B------:R-:W-:-:S06]  /*0c30*/  DSETP.GT.AND P2, PT, R12, R8, PT ;  /* 0x000000080c00722a */ /* 0x000fcc0003f44000 */
[----:B------:R-:W-:Y:S02]  /*0c40*/  FSEL R12, R12, R8, P2 ;  /* 0x000000080c0c7208 */ /* 0x000fe40001000000 */
[----:B------:R-:W-:Y:S02]  /*0c50*/  FSEL R13, R13, R9, P2 ;  /* 0x000000090d0d7208 */ /* 0x000fe40001000000 */
[----:B------:R-:W4:Y:S01]  /*0c60*/  LDL.128 R8, [R24+0x60] ;  /* 0x0000600018087983 */ /* 0x000f220000100c00 */
[----:B------:R-:W-:-:S03]  /*0c70*/  @P3 VIADD R2, R20, 0x1 ;  /* 0x0000000114023836 */ /* 0x000fc60000000000 */
[----:B------:R-:W-:-:S06]  /*0c80*/  DSETP.GT.AND P3, PT, R14, R12, PT ;  /* 0x0000000c0e00722a */ /* 0x000fcc0003f64000 */
[----:B------:R-:W-:Y:S02]  /*0c90*/  FSEL R26, R14, R12, P3 ;  /* 0x0000000c0e1a7208 */ /* 0x000fe40001800000 */
[----:B------:R-:W-:Y:S02]  /*0ca0*/  FSEL R27, R15, R13, P3 ;  /* 0x0000000d0f1b7208 */ /* 0x000fe40001800000 */
[----:B------:R-:W4:Y:S01]  /*0cb0*/  LDL.128 R12, [R24+0x70] ;  /* 0x00007000180c7983 */ /* 0x000f220000100c00 */
[C---:B------:R-:W-:Y:S02]  /*0cc0*/  @P4 VIADD R2, R20.reuse, 0x2 ;  /* 0x0000000214024836 */ /* 0x040fe40000000000 */
[C---:B------:R-:W-:Y:S02]  /*0cd0*/  @P5 VIADD R2, R20.reuse, 0x3 ;  /* 0x0000000314025836 */ /* 0x040fe40000000000 */
[C---:B------:R-:W-:Y:S02]  /*0ce0*/  @P6 VIADD R2, R20.reuse, 0x4 ;  /* 0x0000000414026836 */ /* 0x040fe40000000000 */
[----:B------:R-:W-:-:S02]  /*0cf0*/  @P1 VIADD R2, R20, 0x5 ;  /* 0x0000000514021836 */ /* 0x000fc40000000000 */
[C---:B------:R-:W-:Y:S01]  /*0d00*/  @P2 VIADD R2, R20.reuse, 0x6 ;  /* 0x0000000614022836 */ /* 0x040fe20000000000 */
[----:B------:R-:W-:Y:S01]  /*0d10*/  @P3 IADD3 R2, PT, PT, R20, 0x7, RZ ;  /* 0x0000000714023810 */ /* 0x000fe20007ffe0ff */
[----:B--2---:R-:W-:-:S06]  /*0d20*/  DSETP.GT.AND P4, PT, R4, R26, PT ;  /* 0x0000001a0400722a */ /* 0x004fcc0003f84000 */
[----:B------:R-:W-:Y:S02]  /*0d30*/  FSEL R4, R4, R26, P4 ;  /* 0x0000001a04047208 */ /* 0x000fe40002000000 */
[----:B------:R-:W-:-:S06]  /*0d40*/  FSEL R5, R5, R27, P4 ;  /* 0x0000001b05057208 */ /* 0x000fcc0002000000 */
[----:B------:R-:W-:-:S06]  /*0d50*/  DSETP.GT.AND P5, PT, R6, R4, PT ;  /* 0x000000040600722a */ /* 0x000fcc0003fa4000 */
[----:B------:R-:W-:Y:S02]  /*0d60*/  FSEL R4, R6, R4, P5 ;  /* 0x0000000406047208 */ /* 0x000fe40002800000 */
[----:B------:R-:W-:-:S06]  /*0d70*/  FSEL R5, R7, R5, P5 ;  /* 0x0000000507057208 */ /* 0x000fcc0002800000 */
[----:B---3--:R-:W-:-:S06]  /*0d80*/  DSETP.GT.AND P6, PT, R16, R4, PT ;  /* 0x000000041000722a */ /* 0x008fcc0003fc4000 */
[----:B------:R-:W-:Y:S02]  /*0d90*/  FSEL R4, R16, R4, P6 ;  /* 0x0000000410047208 */ /* 0x000fe40003000000 */
[----:B------:R-:W-:-:S06]  /*0da0*/  FSEL R5, R17, R5, P6 ;  /* 0x0000000511057208 */ /* 0x000fcc0003000000 */
[----:B------:R-:W-:-:S06]  /*0db0*/  DSETP.GT.AND P1, PT, R18, R4, PT ;  /* 0x000000041200722a */ /* 0x000fcc0003f24000 */
[----:B------:R-:W-:Y:S02]  /*0dc0*/  FSEL R4, R18, R4, P1 ;  /* 0x0000000412047208 */ /* 0x000fe40000800000 */
[----:B------:R-:W-:-:S06]  /*0dd0*/  FSEL R5, R19, R5, P1 ;  /* 0x0000000513057208 */ /* 0x000fcc0000800000 */
[----:B----4-:R-:W-:-:S06]  /*0de0*/  DSETP.GT.AND P2, PT, R8, R4, PT ;  /* 0x000000040800722a */ /* 0x010fcc0003f44000 */
[----:B------:R-:W-:Y:S02]  /*0df0*/  FSEL R4, R8, R4, P2 ;  /* 0x0000000408047208 */ /* 0x000fe40001000000 */
[----:B------:R-:W-:-:S06]  /*0e00*/  FSEL R5, R9, R5, P2 ;  /* 0x0000000509057208 */ /* 0x000fcc0001000000 */
[----:B------:R-:W-:Y:S01]  /*0e10*/  DSETP.GT.AND P3, PT, R10, R4, PT ;  /* 0x000000040a00722a */ /* 0x000fe20003f64000 */
[----:B------:R-:W-:-:S05]  /*0e20*/  @P4 VIADD R2, R20, 0x8 ;  /* 0x0000000814024836 */ /* 0x000fca0000000000 */
[----:B------:R-:W-:Y:S02]  /*0e30*/  FSEL R4, R10, R4, P3 ;  /* 0x000000040a047208 */ /* 0x000fe40001800000 */
[----:B------:R-:W-:-:S06]  /*0e40*/  FSEL R5, R11, R5, P3 ;  /* 0x000000050b057208 */ /* 0x000fcc0001800000 */
[----:B------:R-:W-:Y:S01]  /*0e50*/  DSETP.GT.AND P4, PT, R12, R4, PT ;  /* 0x000000040c00722a */ /* 0x000fe20003f84000 */
[----:B------:R-:W-:-:S05]  /*0e60*/  @P5 VIADD R2, R20, 0x9 ;  /* 0x0000000914025836 */ /* 0x000fca0000000000 */
[----:B------:R-:W-:Y:S02]  /*0e70*/  FSEL R4, R12, R4, P4 ;  /* 0x000000040c047208 */ /* 0x000fe40002000000 */
[----:B------:R-:W-:Y:S01]  /*0e80*/  FSEL R5, R13, R5, P4 ;  /* 0x000000050d057208 */ /* 0x000fe20002000000 */
[C---:B------:R-:W-:Y:S02]  /*0e90*/  @P6 VIADD R2, R20.reuse, 0xa ;  /* 0x0000000a14026836 */ /* 0x040fe40000000000 */
[----:B------:R-:W-:-:S03]  /*0ea0*/  @P1 VIADD R2, R20, 0xb ;  /* 0x0000000b14021836 */ /* 0x000fc60000000000 */
[----:B------:R-:W-:Y:S01]  /*0eb0*/  DSETP.GT.AND P1, PT, R14, R4, PT ;  /* 0x000000040e00722a */ /* 0x000fe20003f24000 */
[C---:B------:R-:W-:Y:S02]  /*0ec0*/  @P2 VIADD R2, R20.reuse, 0xc ;  /* 0x0000000c14022836 */ /* 0x040fe40000000000 */
[C---:B------:R-:W-:Y:S02]  /*0ed0*/  @P3 VIADD R2, R20.reuse, 0xd ;  /* 0x0000000d14023836 */ /* 0x040fe40000000000 */
[----:B------:R-:W-:-:S09]  /*0ee0*/  @P4 VIADD R2, R20, 0xe ;  /* 0x0000000e14024836 */ /* 0x000fd20000000000 */
[C---:B------:R-:W-:Y:S02]  /*0ef0*/  @P1 VIADD R2, R20.reuse, 0xf ;  /* 0x0000000f14021836 */ /* 0x040fe40000000000 */
[----:B------:R-:W-:-:S05]  /*0f00*/  VIADD R20, R20, 0x10 ;  /* 0x0000001014147836 */ /* 0x000fca0000000000 */
[----:B------:R-:W-:Y:S02]  /*0f10*/  ISETP.NE.AND P2, PT, R20, UR6, PT ;  /* 0x0000000614007c0c */ /* 0x000fe4000bf45270 */
[----:B------:R-:W-:Y:S02]  /*0f20*/  FSEL R26, R14, R4, P1 ;  /* 0x000000040e1a7208 */ /* 0x000fe40000800000 */
[----:B------:R-:W-:-:S09]  /*0f30*/  FSEL R27, R15, R5, P1 ;  /* 0x000000050f1b7208 */ /* 0x000fd20000800000 */
[----:B------:R-:W-:Y:S05]  /*0f40*/  @P2 BRA `(.L_x_7) ;  /* 0xfffffff800d02947 */ /* 0x000fea000383ffff */
[----:B------:R-:W-:-:S07]  /*0f50*/  IMAD.U32 R20, RZ, RZ, UR6 ;  /* 0x00000006ff147e24 */ /* 0x000fce000f8e00ff */
.L_x_6:
[----:B------:R-:W0:Y:S02]  /*0f60*/  LDC R24, c[0x0][0x390] ;  /* 0x0000e400ff187b82 */ /* 0x000e240000000800 */
[----:B0-----:R-:W-:-:S04]  /*0f70*/  LOP3.LUT R4, R24, 0xf, RZ, 0xc0, !PT ;  /* 0x0000000f18047812 */ /* 0x001fc800078ec0ff */
[----:B------:R-:W-:-:S13]  /*0f80*/  ISETP.NE.AND P1, PT, R4, RZ, PT ;  /* 0x000000ff0400720c */ /* 0x000fda0003f25270 */
[----:B------:R-:W-:Y:S05]  /*0f90*/  @!P1 BRA `(.L_x_8) ;  /* 0x0000000400609947 */ /* 0x000fea0003800000 */
[----:B------:R-:W-:-:S05]  /*0fa0*/  VIADD R4, R4, 0xffffffff ;  /* 0xffffffff04047836 */ /* 0x000fca0000000000 */
[----:B------:R-:W-:-:S13]  /*0fb0*/  ISETP.GE.U32.AND P1, PT, R4, 0x7, PT ;  /* 0x000000070400780c */ /* 0x000fda0003f26070 */
[----:B------:R-:W-:Y:S05]  /*0fc0*/  @!P1 BRA `(.L_x_9) ;  /* 0x0000000000989947 */ /* 0x000fea0003800000 */
[----:B------:R-:W-:-:S05]  /*0fd0*/  IMAD R25, R20, 0x8, R1 ;  /* 0x0000000814197824 */ /* 0x000fca00078e0201 */
[----:B------:R-:W2:Y:S04]  /*0fe0*/  LDL.128 R4, [R25] ;  /* 0x0000000019047983 */ /* 0x000ea80000100c00 */
[----:B------:R-:W3:Y:S04]  /*0ff0*/  LDL.128 R8, [R25+0x10] ;  /* 0x0000100019087983 */ /* 0x000ee80000100c00 */
[----:B------:R-:W4:Y:S04]  /*1000*/  LDL.128 R12, [R25+0x20] ;  /* 0x00002000190c7983 */ /* 0x000f280000100c00 */
[----:B------:R-:W4:Y:S01]  /*1010*/  LDL.128 R16, [R25+0x30] ;  /* 0x0000300019107983 */ /* 0x000f220000100c00 */
[----:B--2--5:R-:W-:-:S06]  /*1020*/  DSETP.GT.AND P6, PT, R4, R26, PT ;  /* 0x0000001a0400722a */ /* 0x024fcc0003fc4000 */
[----:B------:R-:W-:Y:S02]  /*1030*/  FSEL R4, R4, R26, P6 ;  /* 0x0000001a04047208 */ /* 0x000fe40003000000 */
[----:B------:R-:W-:Y:S02]  /*1040*/  FSEL R5, R5, R27, P6 ;  /* 0x0000001b05057208 */ /* 0x000fe40003000000 */
[----:B------:R-:W-:-:S04]  /*1050*/  SEL R2, R20, R2, P6 ;  /* 0x0000000214027207 */ /* 0x000fc80003000000 */
[----:B------:R-:W-:-:S06]  /*1060*/  DSETP.GT.AND P1, PT, R6, R4, PT ;  /* 0x000000040600722a */ /* 0x000fcc0003f24000 */
[----:B------:R-:W-:Y:S02]  /*1070*/  FSEL R4, R6, R4, P1 ;  /* 0x0000000406047208 */ /* 0x000fe40000800000 */
[----:B------:R-:W-:-:S06]  /*1080*/  FSEL R5, R7, R5, P1 ;  /* 0x0000000507057208 */ /* 0x000fcc0000800000 */
[----:B---3--:R-:W-:Y:S01]  /*1090*/  DSETP.GT.AND P2, PT, R8, R4, PT ;  /* 0x000000040800722a */ /* 0x008fe20003f44000 */
[----:B------:R-:W-:-:S05]  /*10a0*/  @P1 VIADD R2, R20, 0x1 ;  /* 0x0000000114021836 */ /* 0x000fca0000000000 */
[----:B------:R-:W-:Y:S02]  /*10b0*/  FSEL R4, R8, R4, P2 ;  /* 0x0000000408047208 */ /* 0x000fe40001000000 */
[----:B------:R-:W-:-:S06]  /*10c0*/  FSEL R5, R9, R5, P2 ;  /* 0x0000000509057208 */ /* 0x000fcc0001000000 */
[----:B------:R-:W-:Y:S01]  /*10d0*/  DSETP.GT.AND P3, PT, R10, R4, PT ;  /* 0x000000040a00722a */ /* 0x000fe20003f64000 */
[----:B------:R-:W-:-:S05]  /*10e0*/  @P2 VIADD R2, R20, 0x2 ;  /* 0x0000000214022836 */ /* 0x000fca0000000000 */
[----:B------:R-:W-:Y:S02]  /*10f0*/  FSEL R4, R10, R4, P3 ;  /* 0x000000040a047208 */ /* 0x000fe40001800000 */
[----:B------:R-:W-:-:S06]  /*1100*/  FSEL R5, R11, R5, P3 ;  /* 0x000000050b057208 */ /* 0x000fcc0001800000 */
[----:B----4-:R-:W-:Y:S01]  /*1110*/  DSETP.GT.AND P4, PT, R12, R4, PT ;  /* 0x000000040c00722a */ /* 0x010fe20003f84000 */
[----:B------:R-:W-:-:S05]  /*1120*/  @P3 VIADD R2, R20, 0x3 ;  /* 0x0000000314023836 */ /* 0x000fca0000000000 */
        /* <DEDUP_REMOVED lines=11> */
[----:B------:R-:W-:-:S05]  /*11e0*/  @P6 IADD3 R2, PT, PT, R20, 0x6, RZ ;  /* 0x0000000614026810 */ /* 0x000fca0007ffe0ff */
[----:B------:R-:W-:Y:S02]  /*11f0*/  FSEL R26, R18, R4, P1 ;  /* 0x00000004121a7208 */ /* 0x000fe40000800000 */
[----:B------:R-:W-:-:S06]  /*1200*/  FSEL R27, R19, R5, P1 ;  /* 0x00000005131b7208 */ /* 0x000fcc0000800000 */
[C---:B------:R-:W-:Y:S02]  /*1210*/  @P1 VIADD R2, R20.reuse, 0x7 ;  /* 0x0000000714021836 */ /* 0x040fe40000000000 */
[----:B------:R-:W-:-:S07]  /*1220*/  VIADD R20, R20, 0x8 ;  /* 0x0000000814147836 */ /* 0x000fce0000000000 */
.L_x_9:
[----:B------:R-:W-:-:S04]  /*1230*/  LOP3.LUT R4, R24, 0x7, RZ, 0xc0, !PT ;  /* 0x0000000718047812 */ /* 0x000fc800078ec0ff */
[----:B------:R-:W-:-:S13]  /*1240*/  ISETP.NE.AND P1, PT, R4, RZ, PT ;  /* 0x000000ff0400720c */ /* 0x000fda0003f25270 */
[----:B------:R-:W-:Y:S05]  /*1250*/  @!P1 BRA `(.L_x_8) ;  /* 0x0000000000b09947 */ /* 0x000fea0003800000 */
[----:B------:R-:W-:Y:S01]  /*1260*/  VIADD R4, R4, 0xffffffff ;  /* 0xffffffff04047836 */ /* 0x000fe20000000000 */
[----:B------:R-:W-:-:S04]  /*1270*/  LOP3.LUT R24, R24, 0x3, RZ, 0xc0, !PT ;  /* 0x0000000318187812 */ /* 0x000fc800078ec0ff */
[----:B------:R-:W-:Y:S02]  /*1280*/  ISETP.GE.U32.AND P1, PT, R4, 0x3, PT ;  /* 0x000000030400780c */ /* 0x000fe40003f26070 */
[----:B------:R-:W-:-:S11]  /*1290*/  ISETP.NE.AND P2, PT, R24, RZ, PT ;  /* 0x000000ff1800720c */ /* 0x000fd60003f45270 */
[----:B------:R-:W-:Y:S05]  /*12a0*/  @!P1 BRA `(.L_x_10) ;  /* 0x0000000000509947 */ /* 0x000fea0003800000 */
[----:B------:R-:W-:-:S05]  /*12b0*/  IMAD R12, R20, 0x8, R1 ;  /* 0x00000008140c7824 */ /* 0x000fca00078e0201 */
[----:B------:R-:W2:Y:S04]  /*12c0*/  LDL.128 R4, [R12] ;  /* 0x000000000c047983 */ /* 0x000ea80000100c00 */
[----:B------:R-:W3:Y:S01]  /*12d0*/  LDL.128 R8, [R12+0x10] ;  /* 0x000010000c087983 */ /* 0x000ee20000100c00 */
        /* <DEDUP_REMOVED lines=15> */
[C---:B------:R-:W-:Y:S02]  /*13d0*/  @P5 VIADD R2, R20.reuse, 0x3 ;  /* 0x0000000314025836 */ /* 0x040fe40000000000 */
[----:B------:R-:W-:-:S07]  /*13e0*/  VIADD R20, R20, 0x4 ;  /* 0x0000000414147836 */ /* 0x000fce0000000000 */
.L_x_10:
[----:B------:R-:W-:Y:S05]  /*13f0*/  @!P2 BRA `(.L_x_8) ;  /* 0x000000000048a947 */ /* 0x000fea0003800000 */
[----:B------:R-:W-:-:S05]  /*1400*/  IMAD R10, R20, 0x8, R1 ;  /* 0x00000008140a7824 */ /* 0x000fca00078e0201 */
[----:B------:R-:W2:Y:S01]  /*1410*/  LDL.128 R4, [R10] ;  /* 0x000000000a047983 */ /* 0x000ea20000100c00 */
[----:B------:R-:W-:Y:S01]  /*1420*/  ISETP.NE.AND P2, PT, R24, 0x1, PT ;  /* 0x000000011800780c */ /* 0x000fe20003f45270 */
[----:B--2--5:R-:W-:-:S06]  /*1430*/  DSETP.GT.AND P1, PT, R4, R26, PT ;  /* 0x0000001a0400722a */ /* 0x024fcc0003f24000 */
[----:B------:R-:W-:Y:S02]  /*1440*/  FSEL R8, R4, R26, P1 ;  /* 0x0000001a04087208 */ /* 0x000fe40000800000 */
[----:B------:R-:W-:Y:S02]  /*1450*/  FSEL R9, R5, R27, P1 ;  /* 0x0000001b05097208 */ /* 0x000fe40000800000 */
[----:B------:R-:W-:Y:S02]  /*1460*/  SEL R2, R20, R2, P1 ;  /* 0x0000000214027207 */ /* 0x000fe40000800000 */
[----:B------:R-:W-:Y:S05]  /*1470*/  @!P2 BRA `(.L_x_8) ;  /* 0x000000000028a947 */ /* 0x000fea0003800000 */
[----:B------:R-:W-:-:S13]  /*1480*/  ISETP.NE.AND P3, PT, R24, 0x2, PT ;  /* 0x000000021800780c */ /* 0x000fda0003f65270 */
[----:B------:R-:W2:Y:S01]  /*1490*/  @P3 LDL.64 R4, [R10+0x10] ;  /* 0x000010000a043983 */ /* 0x000ea20000100a00 */
[----:B------:R-:W-:Y:S01]  /*14a0*/  DSETP.GT.AND P1, PT, R6, R8, PT ;  /* 0x000000080600722a */ /* 0x000fe20003f24000 */
[----:B------:R-:W-:-:S05]  /*14b0*/  PLOP3.LUT P4, PT, PT, PT, PT, 0x8, 0x80 ;  /* 0x000000000080781c */ /* 0x000fca0003f8e170 */
[----:B------:R-:W-:Y:S02]  /*14c0*/  FSEL R6, R6, R8, P1 ;  /* 0x0000000806067208 */ /* 0x000fe40000800000 */
[----:B------:R-:W-:-:S06]  /*14d0*/  FSEL R7, R7, R9, P1 ;  /* 0x0000000907077208 */ /* 0x000fcc0000800000 */
[----:B------:R-:W-:Y:S01]  /*14e0*/  @P1 VIADD R2, R20, 0x1 ;  /* 0x0000000114021836 */ /* 0x000fe20000000000 */
[----:B--2---:R-:W-:-:S06]  /*14f0*/  @P3 DSETP.GT.AND P2, PT, R4, R6, PT ;  /* 0x000000060400322a */ /* 0x004fcc0003f44000 */
[----:B------:R-:W-:-:S13]  /*1500*/  @P3 PLOP3.LUT P4, PT, P2, PT, PT, 0x80, 0x8 ;  /* 0x000000000008381c */ /* 0x000fda000178f070 */
[----:B------:R-:W-:-:S07]  /*1510*/  @P4 VIADD R2, R20, 0x2 ;  /* 0x0000000214024836 */ /* 0x000fce0000000000 */
.L_x_8:
[----:B------:R0:W-:Y:S01]  /*1520*/  STG.E.U8 desc[UR8][R22.64+0x3], R2 ;  /* 0x0000030216007986 */ /* 0x0001e2000c101108 */
[----:B------:R-:W-:Y:S05]  /*1530*/  @!P0 BRA `(.L_x_11) ;  /* 0xffffffec001c8947 */ /* 0x000fea000383ffff */
.L_x_2:
[----:B------:R-:W-:Y:S05]  /*1540*/  BSYNC.RECONVERGENT B0 ;  /* 0x0000000000007941 */ /* 0x000fea0003800200 */
.L_x_1:
[----:B------:R-:W1:Y:S01]  /*1550*/  LDCU UR7, c[0x0][0x388] ;  /* 0x00007100ff0777ac */ /* 0x000e620008000800 */
[----:B------:R-:W-:-:S05]  /*1560*/  VIADD R0, R0, UR4 ;  /* 0x0000000400007c36 */ /* 0x000fca0008000000 */
[----:B-1----:R-:W-:-:S13]  /*1570*/  ISETP.GE.AND P0, PT, R0, UR7, PT ;  /* 0x0000000700007c0c */ /* 0x002fda000bf06270 */
[----:B------:R-:W-:Y:S05]  /*1580*/  @!P0 BRA `(.L_x_12) ;  /* 0xffffffe800f48947 */ /* 0x000fea000383ffff */
[----:B------:R-:W-:Y:S05]  /*1590*/  EXIT ;  /* 0x000000000000794d */ /* 0x000fea0003800000 */
.L_x_0:
[----:B------:R-:W0:Y:S01]  /*15a0*/  I2F.U32.RP R7, UR5 ;  /* 0x0000000500077d06 */ /* 0x000e220008209000 */
[----:B------:R-:W1:Y:S01]  /*15b0*/  LDCU UR6, c[0x0][0x38c] ;  /* 0x00007180ff0677ac */ /* 0x000e620008000800 */
[----:B------:R-:W-:Y:S01]  /*15c0*/  VIADD R5, R21, UR5 ;  /* 0x0000000515057c36 */ /* 0x000fe20008000000 */
[----:B------:R-:W-:Y:S01]  /*15d0*/  ISETP.NE.U32.AND P2, PT, RZ, UR5, PT ;  /* 0x00000005ff007c0c */ /* 0x000fe2000bf45070 */
[----:B------:R-:W-:-:S04]  /*15e0*/  IMAD R9, RZ, RZ, -UR5 ;  /* 0x80000005ff097e24 */ /* 0x000fc8000f8e02ff */
[----:B0-----:R-:W0:Y:S01]  /*15f0*/  MUFU.RCP R7, R7 ;  /* 0x0000000700077308 */ /* 0x001e220000001000 */
[C---:B-1----:R-:W-:Y:S02]  /*1600*/  ISETP.GE.AND P0, PT, R5.reuse, UR6, PT ;  /* 0x0000000605007c0c */ /* 0x042fe4000bf06270 */
[----:B------:R-:W-:Y:S01]  /*1610*/  VIMNMX R4, PT, PT, R5, UR6, !PT ;  /* 0x0000000605047c48 */ /* 0x000fe2000ffe0100 */
[----:B------:R-:W1:Y:S01]  /*1620*/  LDCU UR6, c[0x0][0x388] ;  /* 0x00007100ff0677ac */ /* 0x000e620008000800 */
[----:B------:R-:W-:-:S04]  /*1630*/  SEL R6, RZ, 0x1, P0 ;  /* 0x00000001ff067807 */ /* 0x000fc80000000000 */
[----:B------:R-:W-:Y:S01]  /*1640*/  IADD3 R4, PT, PT, R4, -R5, -R6 ;  /* 0x8000000504047210 */ /* 0x000fe20007ffe806 */
[----:B0-----:R-:W-:-:S04]  /*1650*/  VIADD R2, R7, 0xffffffe ;  /* 0x0ffffffe07027836 */ /* 0x001fc80000000000 */
[----:B------:R0:W2:Y:S02]  /*1660*/  F2I.FTZ.U32.TRUNC.NTZ R3, R2 ;  /* 0x0000000200037305 */ /* 0x0000a4000021f000 */
[----:B0-----:R-:W-:Y:S02]  /*1670*/  IMAD.MOV.U32 R2, RZ, RZ, RZ ;  /* 0x000000ffff027224 */ /* 0x001fe400078e00ff */
[----:B--2---:R-:W-:-:S04]  /*1680*/  IMAD R9, R9, R3, RZ ;  /* 0x0000000309097224 */ /* 0x004fc800078e02ff */
[----:B------:R-:W-:-:S06]  /*1690*/  IMAD.HI.U32 R3, R3, R9, R2 ;  /* 0x0000000903037227 */ /* 0x000fcc00078e0002 */
[----:B------:R-:W-:-:S05]  /*16a0*/  IMAD.HI.U32 R3, R3, R4, RZ ;  /* 0x0000000403037227 */ /* 0x000fca00078e00ff */
[----:B------:R-:W-:-:S05]  /*16b0*/  IADD3 R7, PT, PT, -R3, RZ, RZ ;  /* 0x000000ff03077210 */ /* 0x000fca0007ffe1ff */
[----:B------:R-:W-:Y:S02]  /*16c0*/  IMAD R4, R7, UR5, R4 ;  /* 0x0000000507047c24 */ /* 0x000fe4000f8e0204 */
[----:B------:R-:W-:-:S03]  /*16d0*/  VIADD R7, R5, UR5 ;  /* 0x0000000505077c36 */ /* 0x000fc60008000000 */
[----:B------:R-:W-:Y:S01]  /*16e0*/  ISETP.GE.U32.AND P0, PT, R4, UR5, PT ;  /* 0x0000000504007c0c */ /* 0x000fe2000bf06070 */
[----:B------:R-:W-:-:S12]  /*16f0*/  VIADD R16, R7, UR5 ;  /* 0x0000000507107c36 */ /* 0x000fd80008000000 */
[----:B------:R-:W-:Y:S02]  /*1700*/  @P0 VIADD R4, R4, -UR5 ;  /* 0x8000000504040c36 */ /* 0x000fe40008000000 */
[----:B------:R-:W-:-:S03]  /*1710*/  @P0 VIADD R3, R3, 0x1 ;  /* 0x0000000103030836 */ /* 0x000fc60000000000 */
[----:B------:R-:W-:-:S13]  /*1720*/  ISETP.GE.U32.AND P1, PT, R4, UR5, PT ;  /* 0x0000000504007c0c */ /* 0x000fda000bf26070 */
[----:B------:R-:W-:Y:S01]  /*1730*/  @P1 VIADD R3, R3, 0x1 ;  /* 0x0000000103031836 */ /* 0x000fe20000000000 */
[----:B------:R-:W-:-:S05]  /*1740*/  @!P2 LOP3.LUT R3, RZ, UR5, RZ, 0x33, !PT ;  /* 0x00000005ff03ac12 */ /* 0x000fca000f8e33ff */
[----:B------:R-:W-:-:S05]  /*1750*/  IMAD.IADD R4, R6, 0x1, R3 ;  /* 0x0000000106047824 */ /* 0x000fca00078e0203 */
[----:B-1----:R-:W-:-:S07]  /*1760*/  LOP3.LUT R18, R4, 0x3, RZ, 0xc0, !PT ;  /* 0x0000000304127812 */ /* 0x002fce00078ec0ff */
.L_x_18:
[----:B0-----:R-:W0:Y:S01]  /*1770*/  LDC R6, c[0x0][0x38c] ;  /* 0x0000e300ff067b82 */ /* 0x001e220000000800 */
[----:B------:R-:W-:Y:S01]  /*1780*/  BSSY.RECONVERGENT B0, `(.L_x_13) ;  /* 0x000002e000007945 */ /* 0x000fe20003800200 */
[----:B0-----:R-:W-:-:S13]  /*1790*/  ISETP.GE.AND P0, PT, R21, R6, PT ;  /* 0x000000061500720c */ /* 0x001fda0003f06270 */
[----:B-12---:R-:W-:Y:S05]  /*17a0*/  @P0 BRA `(.L_x_14) ;  /* 0x0000000000ac0947 */ /* 0x006fea0003800000 */
[----:B------:R-:W0:Y:S01]  /*17b0*/  LDC.64 R2, c[0x0][0x380] ;  /* 0x0000e000ff027b82 */ /* 0x000e220000000a00 */
[----:B------:R-:W-:Y:S01]  /*17c0*/  ISETP.NE.AND P0, PT, R18, 0x3, PT ;  /* 0x000000031200780c */ /* 0x000fe20003f05270 */
[----:B------:R-:W-:Y:S01]  /*17d0*/  BSSY.RECONVERGENT B1, `(.L_x_15) ;  /* 0x0000015000017945 */ /* 0x000fe20003800200 */
[----:B------:R-:W-:Y:S01]  /*17e0*/  ISETP.GE.U32.AND P1, PT, R4, 0x3, PT ;  /* 0x000000030400780c */ /* 0x000fe20003f26070 */
[----:B------:R-:W-:-:S10]  /*17f0*/  IMAD.MOV.U32 R17, RZ, RZ, R21 ;  /* 0x000000ffff117224 */ /* 0x000fd400078e0015 */
[----:B------:R-:W-:Y:S05]  /*1800*/  @!P0 BRA `(.L_x_16) ;  /* 0x0000000000448947 */ /* 0x000fea0003800000 */
[----:B------:R-:W1:Y:S01]  /*1810*/  LDC R13, c[0x0][0x388] ;  /* 0x0000e200ff0d7b82 */ /* 0x000e620000000800 */
[----:B------:R-:W-:Y:S01]  /*1820*/  ISETP.NE.AND P0, PT, R18, RZ, PT ;  /* 0x000000ff1200720c */ /* 0x000fe20003f05270 */
[----:B------:R-:W-:-:S06]  /*1830*/  IMAD.MOV.U32 R17, RZ, RZ, R5 ;  /* 0x000000ffff117224 */ /* 0x000fcc00078e0005 */
[----:B------:R-:W2:Y:S01]  /*1840*/  LDC.64 R8, c[0x0][0x380] ;  /* 0x0000e000ff087b82 */ /* 0x000ea20000000a00 */
[----:B-1----:R-:W-:-:S04]  /*1850*/  IMAD R11, R21, R13, R0 ;  /* 0x0000000d150b7224 */ /* 0x002fc800078e0200 */
[----:B--2---:R-:W-:-:S05]  /*1860*/  IMAD.WIDE R10, R11, 0x4, R8 ;  /* 0x000000040b0a7825 */ /* 0x004fca00078e0208 */
[----:B------:R1:W-:Y:S01]  /*1870*/  STG.E.U8 desc[UR8][R10.64+0x3], RZ ;  /* 0x000003ff0a007986 */ /* 0x0003e2000c101108 */
[----:B------:R-:W-:Y:S05]  /*1880*/  @!P0 BRA `(.L_x_16) ;  /* 0x0000000000248947 */ /* 0x000fea0003800000 */
[----:B------:R-:W-:Y:S01]  /*1890*/  ISETP.NE.AND P0, PT, R18, 0x1, PT ;  /* 0x000000011200780c */ /* 0x000fe20003f05270 */
[----:B-1----:R-:W-:Y:S02]  /*18a0*/  IMAD R11, R5, R13, R0 ;  /* 0x0000000d050b7224 */ /* 0x002fe400078e0200 */
[----:B------:R-:W-:Y:S02]  /*18b0*/  IMAD.MOV.U32 R17, RZ, RZ, R7 ;  /* 0x000000ffff117224 */ /* 0x000fe400078e0007 */
[----:B------:R-:W-:-:S05]  /*18c0*/  IMAD.WIDE R10, R11, 0x4, R8 ;  /* 0x000000040b0a7825 */ /* 0x000fca00078e0208 */
[----:B------:R2:W-:Y:S03]  /*18d0*/  STG.E.U8 desc[UR8][R10.64+0x3], RZ ;  /* 0x000003ff0a007986 */ /* 0x0005e6000c101108 */
[----:B------:R-:W-:Y:S02]  /*18e0*/  @P0 IMAD R13, R7, R13, R0 ;  /* 0x0000000d070d0224 */ /* 0x000fe400078e0200 */
[----:B------:R-:W-:Y:S02]  /*18f0*/  @P0 IMAD.MOV.U32 R17, RZ, RZ, R16 ;  /* 0x000000ffff110224 */ /* 0x000fe400078e0010 */
[----:B------:R-:W-:-:S05]  /*1900*/  @P0 IMAD.WIDE R8, R13, 0x4, R8 ;  /* 0x000000040d080825 */ /* 0x000fca00078e0208 */
[----:B------:R2:W-:Y:S02]  /*1910*/  @P0 STG.E.U8 desc[UR8][R8.64+0x3], RZ ;  /* 0x000003ff08000986 */ /* 0x0005e4000c101108 */
.L_x_16:
[----:B------:R-:W-:Y:S05]  /*1920*/  BSYNC.RECONVERGENT B1 ;  /* 0x0000000000017941 */ /* 0x000fea0003800200 */
.L_x_15:
[----:B------:R-:W-:Y:S05]  /*1930*/  @!P1 BRA `(.L_x_14) ;  /* 0x0000000000489947 */ /* 0x000fea0003800000 */
.L_x_17:
[C---:B-12---:R-:W-:Y:S02]  /*1940*/  VIADD R11, R17.reuse, UR5 ;  /* 0x00000005110b7c36 */ /* 0x046fe40008000000 */
[--C-:B------:R-:W-:Y:S02]  /*1950*/  IMAD R9, R17, UR6, R0.reuse ;  /* 0x0000000611097c24 */ /* 0x100fe4000f8e0200 */
[C---:B------:R-:W-:Y:S02]  /*1960*/  VIADD R13, R11.reuse, UR5 ;  /* 0x000000050b0d7c36 */ /* 0x040fe40008000000 */
[--C-:B------:R-:W-:Y:S02]  /*1970*/  IMAD R11, R11, UR6, R0.reuse ;  /* 0x000000060b0b7c24 */ /* 0x100fe4000f8e0200 */
[C---:B------:R-:W-:Y:S02]  /*1980*/  VIADD R19, R13.reuse, UR5 ;  /* 0x000000050d137c36 */ /* 0x040fe40008000000 */
[----:B------:R-:W-:-:S02]  /*1990*/  IMAD R13, R13, UR6, R0 ;  /* 0x000000060d0d7c24 */ /* 0x000fc4000f8e0200 */
[----:B------:R-:W-:Y:S02]  /*19a0*/  IMAD R15, R19, UR6, R0 ;  /* 0x00000006130f7c24 */ /* 0x000fe4000f8e0200 */
[----:B0-----:R-:W-:-:S04]  /*19b0*/  IMAD.WIDE R8, R9, 0x4, R2 ;  /* 0x0000000409087825 */ /* 0x001fc800078e0202 */
[--C-:B------:R-:W-:Y:S01]  /*19c0*/  IMAD.WIDE R10, R11, 0x4, R2.reuse ;  /* 0x000000040b0a7825 */ /* 0x100fe200078e0202 */
[----:B------:R3:W-:Y:S03]  /*19d0*/  STG.E.U8 desc[UR8][R8.64+0x3], RZ ;  /* 0x000003ff08007986 */ /* 0x0007e6000c101108 */
[--C-:B------:R-:W-:Y:S01]  /*19e0*/  IMAD.WIDE R12, R13, 0x4, R2.reuse ;  /* 0x000000040d0c7825 */ /* 0x100fe200078e0202 */
[----:B------:R3:W-:Y:S03]  /*19f0*/  STG.E.U8 desc[UR8][R10.64+0x3], RZ ;  /* 0x000003ff0a007986 */ /* 0x0007e6000c101108 */
[----:B------:R-:W-:Y:S01]  /*1a00*/  IMAD.WIDE R14, R15, 0x4, R2 ;  /* 0x000000040f0e7825 */ /* 0x000fe200078e0202 */
[----:B------:R3:W-:Y:S03]  /*1a10*/  STG.E.U8 desc[UR8][R12.64+0x3], RZ ;  /* 0x000003ff0c007986 */ /* 0x0007e6000c101108 */
[----:B------:R-:W-:Y:S01]  /*1a20*/  VIADD R17, R19, UR5 ;  /* 0x0000000513117c36 */ /* 0x000fe20008000000 */
[----:B------:R3:W-:Y:S04]  /*1a30*/  STG.E.U8 desc[UR8][R14.64+0x3], RZ ;  /* 0x000003ff0e007986 */ /* 0x0007e8000c101108 */
[----:B------:R-:W-:-:S13]  /*1a40*/  ISETP.GE.AND P0, PT, R17, R6, PT ;  /* 0x000000061100720c */ /* 0x000fda0003f06270 */
[----:B---3--:R-:W-:Y:S05]  /*1a50*/  @!P0 BRA `(.L_x_17) ;  /* 0xfffffffc00b88947 */ /* 0x008fea000383ffff */
.L_x_14:
[----:B------:R-:W-:Y:S05]  /*1a60*/  BSYNC.RECONVERGENT B0 ;  /* 0x0000000000007941 */ /* 0x000fea0003800200 */
.L_x_13:
[----:B------:R-:W3:Y:S01]  /*1a70*/  LDCU UR7, c[0x0][0x388] ;  /* 0x00007100ff0777ac */ /* 0x000ee20008000800 */
[----:B------:R-:W-:-:S05]  /*1a80*/  VIADD R0, R0, UR4 ;  /* 0x0000000400007c36 */ /* 0x000fca0008000000 */
[----:B---3--:R-:W-:-:S13]  /*1a90*/  ISETP.GE.AND P0, PT, R0, UR7, PT ;  /* 0x0000000700007c0c */ /* 0x008fda000bf06270 */
[----:B------:R-:W-:Y:S05]  /*1aa0*/  @!P0 BRA `(.L_x_18) ;  /* 0xfffffffc00308947 */ /* 0x000fea000383ffff */
[----:B------:R-:W-:Y:S05]  /*1ab0*/  EXIT ;  /* 0x000000000000794d */ /* 0x000fea0003800000 */
.L_x_19:
[----:B------:R-:W-:-:S00]  /*1ac0*/  BRA `(.L_x_19) ;  /* 0xfffffffc00fc7947 */ /* 0x000fc0000383ffff */
[----:B------:R-:W-:-:S00]  /*1ad0*/  NOP ;  /* 0x0000000000007918 */ /* 0x000fc00000000000 */
        /* <DEDUP_REMOVED lines=10> */
.L_x_20:


//--------------------- .nv.shared.reserved.0     --------------------------
	.section	.nv.shared.reserved.0,"aw",@nobits
	.weak		__nv_reservedSMEM_offset_0_alias
	.size		__nv_reservedSMEM_offset_0_alias, 0, 64
	.other		__nv_reservedSMEM_offset_0_alias,@"STO_CUDA_RESERVED_SHARED STV_DEFAULT"
__nv_reservedSMEM_offset_0_alias:
	.zero		0
	.zero		64


//--------------------- .nv.constant0._Z6kernelP6uchar4iii --------------------------
	.section	.nv.constant0._Z6kernelP6uchar4iii,"a",@progbits
	.sectionflags	@""
	.align	4
.nv.constant0._Z6kernelP6uchar4iii:
	.zero		916


//--------------------- SYMBOLS --------------------------

	.type		.nv.reservedSmem.offset0,@object
	.size		.nv.reservedSmem.offset0,0x4
